//
// Generated by NVIDIA NVVM Compiler
//
// Compiler Build ID: CL-22781540
// Cuda compilation tools, release 9.0, V9.0.176
// Based on LLVM 3.4svn
//

.version 6.0
.target sm_30
.address_size 64

	// .globl	_Z16Zero_Lag_NCC_GPUPdS_S_dddddddd

.visible .entry _Z16Zero_Lag_NCC_GPUPdS_S_dddddddd(
	.param .u64 _Z16Zero_Lag_NCC_GPUPdS_S_dddddddd_param_0,
	.param .u64 _Z16Zero_Lag_NCC_GPUPdS_S_dddddddd_param_1,
	.param .u64 _Z16Zero_Lag_NCC_GPUPdS_S_dddddddd_param_2,
	.param .f64 _Z16Zero_Lag_NCC_GPUPdS_S_dddddddd_param_3,
	.param .f64 _Z16Zero_Lag_NCC_GPUPdS_S_dddddddd_param_4,
	.param .f64 _Z16Zero_Lag_NCC_GPUPdS_S_dddddddd_param_5,
	.param .f64 _Z16Zero_Lag_NCC_GPUPdS_S_dddddddd_param_6,
	.param .f64 _Z16Zero_Lag_NCC_GPUPdS_S_dddddddd_param_7,
	.param .f64 _Z16Zero_Lag_NCC_GPUPdS_S_dddddddd_param_8,
	.param .f64 _Z16Zero_Lag_NCC_GPUPdS_S_dddddddd_param_9,
	.param .f64 _Z16Zero_Lag_NCC_GPUPdS_S_dddddddd_param_10
)
{
	.reg .pred 	%p<20>;
	.reg .b32 	%r<132>;
	.reg .f64 	%fd<186>;
	.reg .b64 	%rd<53>;


	ld.param.u64 	%rd11, [_Z16Zero_Lag_NCC_GPUPdS_S_dddddddd_param_0];
	ld.param.u64 	%rd12, [_Z16Zero_Lag_NCC_GPUPdS_S_dddddddd_param_1];
	ld.param.u64 	%rd13, [_Z16Zero_Lag_NCC_GPUPdS_S_dddddddd_param_2];
	ld.param.f64 	%fd63, [_Z16Zero_Lag_NCC_GPUPdS_S_dddddddd_param_5];
	ld.param.f64 	%fd64, [_Z16Zero_Lag_NCC_GPUPdS_S_dddddddd_param_6];
	ld.param.f64 	%fd65, [_Z16Zero_Lag_NCC_GPUPdS_S_dddddddd_param_7];
	ld.param.f64 	%fd67, [_Z16Zero_Lag_NCC_GPUPdS_S_dddddddd_param_9];
	ld.param.f64 	%fd66, [_Z16Zero_Lag_NCC_GPUPdS_S_dddddddd_param_10];
	mov.u32 	%r29, %tid.x;
	mov.u32 	%r30, %ctaid.x;
	mov.u32 	%r31, %ntid.x;
	mad.lo.s32 	%r32, %r30, %r31, %r29;
	mov.u32 	%r33, %ctaid.y;
	mov.u32 	%r34, %ntid.y;
	mov.u32 	%r35, %tid.y;
	mad.lo.s32 	%r36, %r33, %r34, %r35;
	cvt.rn.f64.s32	%fd68, %r32;
	setp.lt.f64	%p1, %fd68, %fd67;
	cvt.rn.f64.s32	%fd69, %r36;
	setp.lt.f64	%p2, %fd69, %fd66;
	and.pred  	%p3, %p1, %p2;
	@!%p3 bra 	BB0_30;
	bra.uni 	BB0_1;

BB0_1:
	cvt.rzi.s32.f64	%r1, %fd63;
	mov.f64 	%fd180, 0d0000000000000000;
	setp.lt.s32	%p4, %r1, 1;
	mov.f64 	%fd158, %fd180;
	mov.f64 	%fd159, %fd180;
	@%p4 bra 	BB0_15;

	cvt.rzi.s32.f64	%r2, %fd64;
	mov.f64 	%fd158, 0d0000000000000000;
	mov.u32 	%r122, 0;
	mov.f64 	%fd159, %fd158;

BB0_3:
	setp.lt.s32	%p5, %r2, 1;
	@%p5 bra 	BB0_14;

	add.s32 	%r46, %r32, %r122;
	cvt.rzi.s32.f64	%r4, %fd65;
	mul.lo.s32 	%r5, %r4, %r46;
	and.b32  	%r41, %r2, 3;
	mov.u32 	%r123, 0;
	mov.f64 	%fd75, 0d0000000000000000;
	setp.eq.s32	%p6, %r41, 0;
	@%p6 bra 	BB0_5;

	setp.eq.s32	%p7, %r41, 1;
	@%p7 bra 	BB0_10;

	setp.eq.s32	%p8, %r41, 2;
	@%p8 bra 	BB0_9;

	add.s32 	%r52, %r36, %r5;
	cvta.to.global.u64 	%rd14, %rd12;
	mul.wide.s32 	%rd15, %r52, 8;
	add.s64 	%rd16, %rd14, %rd15;
	ld.global.f64 	%fd76, [%rd16];
	add.f64 	%fd159, %fd159, %fd76;
	cvta.to.global.u64 	%rd17, %rd13;
	add.s64 	%rd18, %rd17, %rd15;
	ld.global.f64 	%fd77, [%rd18];
	add.f64 	%fd158, %fd158, %fd77;
	mov.u32 	%r123, 1;

BB0_9:
	add.s32 	%r57, %r36, %r123;
	add.s32 	%r58, %r57, %r5;
	cvta.to.global.u64 	%rd19, %rd12;
	mul.wide.s32 	%rd20, %r58, 8;
	add.s64 	%rd21, %rd19, %rd20;
	ld.global.f64 	%fd78, [%rd21];
	add.f64 	%fd159, %fd159, %fd78;
	cvta.to.global.u64 	%rd22, %rd13;
	add.s64 	%rd23, %rd22, %rd20;
	ld.global.f64 	%fd79, [%rd23];
	add.f64 	%fd158, %fd158, %fd79;
	add.s32 	%r123, %r123, 1;

BB0_10:
	add.s32 	%r63, %r36, %r123;
	add.s32 	%r64, %r63, %r5;
	cvta.to.global.u64 	%rd24, %rd12;
	mul.wide.s32 	%rd25, %r64, 8;
	add.s64 	%rd26, %rd24, %rd25;
	ld.global.f64 	%fd80, [%rd26];
	add.f64 	%fd153, %fd159, %fd80;
	cvta.to.global.u64 	%rd27, %rd13;
	add.s64 	%rd28, %rd27, %rd25;
	ld.global.f64 	%fd81, [%rd28];
	add.f64 	%fd152, %fd158, %fd81;
	add.s32 	%r123, %r123, 1;
	mov.f64 	%fd158, %fd152;
	mov.f64 	%fd159, %fd153;
	bra.uni 	BB0_11;

BB0_5:
	mov.f64 	%fd152, %fd158;
	mov.f64 	%fd153, %fd159;
	mov.f64 	%fd158, %fd75;
	mov.f64 	%fd159, %fd75;

BB0_11:
	setp.lt.u32	%p9, %r2, 4;
	@%p9 bra 	BB0_14;

	add.s32 	%r69, %r36, %r123;
	mad.lo.s32 	%r75, %r4, %r46, %r69;
	mul.wide.s32 	%rd51, %r75, 8;
	cvta.to.global.u64 	%rd2, %rd13;
	cvta.to.global.u64 	%rd3, %rd12;
	mov.f64 	%fd158, %fd152;
	mov.f64 	%fd159, %fd153;

BB0_13:
	add.s64 	%rd29, %rd3, %rd51;
	ld.global.f64 	%fd82, [%rd29];
	add.f64 	%fd83, %fd159, %fd82;
	add.s64 	%rd30, %rd2, %rd51;
	ld.global.f64 	%fd84, [%rd30];
	add.f64 	%fd85, %fd158, %fd84;
	ld.global.f64 	%fd86, [%rd29+8];
	add.f64 	%fd87, %fd83, %fd86;
	ld.global.f64 	%fd88, [%rd30+8];
	add.f64 	%fd89, %fd85, %fd88;
	ld.global.f64 	%fd90, [%rd29+16];
	add.f64 	%fd91, %fd87, %fd90;
	ld.global.f64 	%fd92, [%rd30+16];
	add.f64 	%fd93, %fd89, %fd92;
	ld.global.f64 	%fd94, [%rd29+24];
	add.f64 	%fd159, %fd91, %fd94;
	ld.global.f64 	%fd95, [%rd30+24];
	add.f64 	%fd158, %fd93, %fd95;
	add.s64 	%rd51, %rd51, 32;
	add.s32 	%r123, %r123, 4;
	setp.lt.s32	%p10, %r123, %r2;
	@%p10 bra 	BB0_13;

BB0_14:
	add.s32 	%r122, %r122, 1;
	setp.lt.s32	%p11, %r122, %r1;
	@%p11 bra 	BB0_3;

BB0_15:
	mul.f64 	%fd99, %fd63, %fd64;
	div.rn.f64 	%fd25, %fd159, %fd99;
	div.rn.f64 	%fd26, %fd158, %fd99;
	mov.f64 	%fd181, %fd180;
	mov.f64 	%fd182, %fd180;
	@%p4 bra 	BB0_29;

	cvt.rzi.s32.f64	%r14, %fd64;
	and.b32  	%r15, %r14, 3;
	mov.f64 	%fd180, 0d0000000000000000;
	mov.u32 	%r127, 0;
	mov.f64 	%fd181, %fd180;
	mov.f64 	%fd182, %fd180;

BB0_17:
	setp.lt.s32	%p13, %r14, 1;
	@%p13 bra 	BB0_28;

	add.s32 	%r90, %r32, %r127;
	cvt.rzi.s32.f64	%r19, %fd65;
	mul.lo.s32 	%r20, %r19, %r90;
	mov.u32 	%r128, 0;
	mov.f64 	%fd105, 0d0000000000000000;
	setp.eq.s32	%p14, %r15, 0;
	@%p14 bra 	BB0_19;

	setp.eq.s32	%p15, %r15, 1;
	@%p15 bra 	BB0_24;

	setp.eq.s32	%p16, %r15, 2;
	@%p16 bra 	BB0_23;

	add.s32 	%r96, %r36, %r20;
	cvta.to.global.u64 	%rd31, %rd12;
	mul.wide.s32 	%rd32, %r96, 8;
	add.s64 	%rd33, %rd31, %rd32;
	ld.global.f64 	%fd106, [%rd33];
	sub.f64 	%fd107, %fd106, %fd25;
	cvta.to.global.u64 	%rd34, %rd13;
	add.s64 	%rd35, %rd34, %rd32;
	ld.global.f64 	%fd108, [%rd35];
	sub.f64 	%fd109, %fd108, %fd26;
	fma.rn.f64 	%fd182, %fd107, %fd109, %fd182;
	fma.rn.f64 	%fd181, %fd107, %fd107, %fd181;
	fma.rn.f64 	%fd180, %fd109, %fd109, %fd180;
	mov.u32 	%r128, 1;

BB0_23:
	add.s32 	%r101, %r36, %r128;
	add.s32 	%r102, %r101, %r20;
	cvta.to.global.u64 	%rd36, %rd12;
	mul.wide.s32 	%rd37, %r102, 8;
	add.s64 	%rd38, %rd36, %rd37;
	ld.global.f64 	%fd110, [%rd38];
	sub.f64 	%fd111, %fd110, %fd25;
	cvta.to.global.u64 	%rd39, %rd13;
	add.s64 	%rd40, %rd39, %rd37;
	ld.global.f64 	%fd112, [%rd40];
	sub.f64 	%fd113, %fd112, %fd26;
	fma.rn.f64 	%fd182, %fd111, %fd113, %fd182;
	fma.rn.f64 	%fd181, %fd111, %fd111, %fd181;
	fma.rn.f64 	%fd180, %fd113, %fd113, %fd180;
	add.s32 	%r128, %r128, 1;

BB0_24:
	add.s32 	%r107, %r36, %r128;
	add.s32 	%r108, %r107, %r20;
	cvta.to.global.u64 	%rd41, %rd12;
	mul.wide.s32 	%rd42, %r108, 8;
	add.s64 	%rd43, %rd41, %rd42;
	ld.global.f64 	%fd114, [%rd43];
	sub.f64 	%fd115, %fd114, %fd25;
	cvta.to.global.u64 	%rd44, %rd13;
	add.s64 	%rd45, %rd44, %rd42;
	ld.global.f64 	%fd116, [%rd45];
	sub.f64 	%fd117, %fd116, %fd26;
	fma.rn.f64 	%fd173, %fd115, %fd117, %fd182;
	fma.rn.f64 	%fd172, %fd115, %fd115, %fd181;
	fma.rn.f64 	%fd171, %fd117, %fd117, %fd180;
	add.s32 	%r128, %r128, 1;
	mov.f64 	%fd180, %fd171;
	mov.f64 	%fd181, %fd172;
	mov.f64 	%fd182, %fd173;
	bra.uni 	BB0_25;

BB0_19:
	mov.f64 	%fd171, %fd180;
	mov.f64 	%fd172, %fd181;
	mov.f64 	%fd173, %fd182;
	mov.f64 	%fd180, %fd105;
	mov.f64 	%fd181, %fd105;
	mov.f64 	%fd182, %fd105;

BB0_25:
	setp.lt.u32	%p17, %r14, 4;
	@%p17 bra 	BB0_28;

	add.s32 	%r109, %r36, %r128;
	mad.lo.s32 	%r111, %r19, %r90, %r109;
	mul.wide.s32 	%rd52, %r111, 8;
	cvta.to.global.u64 	%rd7, %rd13;
	cvta.to.global.u64 	%rd8, %rd12;
	mov.f64 	%fd180, %fd171;
	mov.f64 	%fd181, %fd172;
	mov.f64 	%fd182, %fd173;

BB0_27:
	add.s64 	%rd46, %rd8, %rd52;
	ld.global.f64 	%fd118, [%rd46];
	sub.f64 	%fd119, %fd118, %fd25;
	add.s64 	%rd47, %rd7, %rd52;
	ld.global.f64 	%fd120, [%rd47];
	sub.f64 	%fd121, %fd120, %fd26;
	fma.rn.f64 	%fd122, %fd119, %fd121, %fd182;
	fma.rn.f64 	%fd123, %fd119, %fd119, %fd181;
	fma.rn.f64 	%fd124, %fd121, %fd121, %fd180;
	ld.global.f64 	%fd125, [%rd46+8];
	sub.f64 	%fd126, %fd125, %fd25;
	ld.global.f64 	%fd127, [%rd47+8];
	sub.f64 	%fd128, %fd127, %fd26;
	fma.rn.f64 	%fd129, %fd126, %fd128, %fd122;
	fma.rn.f64 	%fd130, %fd126, %fd126, %fd123;
	fma.rn.f64 	%fd131, %fd128, %fd128, %fd124;
	ld.global.f64 	%fd132, [%rd46+16];
	sub.f64 	%fd133, %fd132, %fd25;
	ld.global.f64 	%fd134, [%rd47+16];
	sub.f64 	%fd135, %fd134, %fd26;
	fma.rn.f64 	%fd136, %fd133, %fd135, %fd129;
	fma.rn.f64 	%fd137, %fd133, %fd133, %fd130;
	fma.rn.f64 	%fd138, %fd135, %fd135, %fd131;
	ld.global.f64 	%fd139, [%rd46+24];
	sub.f64 	%fd140, %fd139, %fd25;
	ld.global.f64 	%fd141, [%rd47+24];
	sub.f64 	%fd142, %fd141, %fd26;
	fma.rn.f64 	%fd182, %fd140, %fd142, %fd136;
	fma.rn.f64 	%fd181, %fd140, %fd140, %fd137;
	fma.rn.f64 	%fd180, %fd142, %fd142, %fd138;
	add.s64 	%rd52, %rd52, 32;
	add.s32 	%r128, %r128, 4;
	setp.lt.s32	%p18, %r128, %r14;
	@%p18 bra 	BB0_27;

BB0_28:
	add.s32 	%r127, %r127, 1;
	setp.lt.s32	%p19, %r127, %r1;
	@%p19 bra 	BB0_17;

BB0_29:
	mul.f64 	%fd143, %fd181, %fd180;
	sqrt.rn.f64 	%fd144, %fd143;
	div.rn.f64 	%fd145, %fd182, %fd144;
	cvt.rzi.s32.f64	%r116, %fd66;
	mad.lo.s32 	%r121, %r116, %r32, %r36;
	cvta.to.global.u64 	%rd48, %rd11;
	mul.wide.s32 	%rd49, %r121, 8;
	add.s64 	%rd50, %rd48, %rd49;
	st.global.f64 	[%rd50], %fd145;

BB0_30:
	ret;
}




// ===== COMPILED SASS (sm_100) =====

	.target	sm_100

	.elftype	@"ET_EXEC"


//--------------------- .note.nv.tkinfo           --------------------------
	.section	.note.nv.tkinfo,"",@"SHT_NOTE"
	.sectionflags	@"SHF_NOTE_NV_TKINFO"
	.tkinfo
        /*0018*/ 	.word	0x00000002
        /*0030*/ 	.string	""
        /*0030*/ 	.string	"ptxas"
        /*0030*/ 	.string	"Cuda compilation tools, release 13.0, V13.0.88"
        /*0030*/ 	.string	"Build cuda_13.0.r13.0/compiler.36424714_0"
        /*0030*/ 	.string	"-arch sm_100 "



//--------------------- .note.nv.cuinfo           --------------------------
	.section	.note.nv.cuinfo,"",@"SHT_NOTE"
	.sectionflags	@"SHF_NOTE_NV_CUINFO"
        /*0018*/ 	.short	0x0002
        /*001a*/ 	.short	0x001e
        /*001c*/ 	.short	0x0082
	.zero		2


//--------------------- .nv.info                  --------------------------
	.section	.nv.info,"",@"SHT_CUDA_INFO"
	.align	4


	//----- nvinfo : EIATTR_REGCOUNT
	.align		4
        /*0000*/ 	.byte	0x04, 0x2f
        /*0002*/ 	.short	(.L_1 - .L_0)
	.align		4
.L_0:
        /*0004*/ 	.word	index@(_Z16Zero_Lag_NCC_GPUPdS_S_dddddddd)
        /*0008*/ 	.word	0x00000020


	//----- nvinfo : EIATTR_FRAME_SIZE
	.align		4
.L_1:
        /*000c*/ 	.byte	0x04, 0x11
        /*000e*/ 	.short	(.L_3 - .L_2)
	.align		4
.L_2:
        /*0010*/ 	.word	index@($__internal_1_$__cuda_sm20_dsqrt_rn_f64_mediumpath_v1)
        /*0014*/ 	.word	0x00000000


	//----- nvinfo : EIATTR_FRAME_SIZE
	.align		4
.L_3:
        /*0018*/ 	.byte	0x04, 0x11
        /*001a*/ 	.short	(.L_5 - .L_4)
	.align		4
.L_4:
        /*001c*/ 	.word	index@($__internal_0_$__cuda_sm20_div_rn_f64_full)
        /*0020*/ 	.word	0x00000000


	//----- nvinfo : EIATTR_FRAME_SIZE
	.align		4
.L_5:
        /*0024*/ 	.byte	0x04, 0x11
        /*0026*/ 	.short	(.L_7 - .L_6)
	.align		4
.L_6:
        /*0028*/ 	.word	index@(_Z16Zero_Lag_NCC_GPUPdS_S_dddddddd)
        /*002c*/ 	.word	0x00000000


	//----- nvinfo : EIATTR_MIN_STACK_SIZE
	.align		4
.L_7:
        /*0030*/ 	.byte	0x04, 0x12
        /*0032*/ 	.short	(.L_9 - .L_8)
	.align		4
.L_8:
        /*0034*/ 	.word	index@(_Z16Zero_Lag_NCC_GPUPdS_S_dddddddd)
        /*0038*/ 	.word	0x00000000
.L_9:


//--------------------- .nv.compat                --------------------------
	.section	.nv.compat,"",@"SHT_CUDA_COMPAT_INFO"
	.align	4
        /*0000*/ 	.byte	0x02, 0x09, 0x00, 0x00, 0x02, 0x02, 0x01, 0x00, 0x02, 0x05, 0x05, 0x00, 0x03, 0x07, 0x01, 0x01
        /*0010*/ 	.byte	0x02, 0x03, 0x00, 0x00, 0x02, 0x06, 0x01, 0x00, 0x04, 0x0b, 0x08, 0x00, 0x01, 0x00, 0x00, 0x00
        /*0020*/ 	.byte	0x00, 0x00, 0x00, 0x00


//--------------------- .nv.info._Z16Zero_Lag_NCC_GPUPdS_S_dddddddd --------------------------
	.section	.nv.info._Z16Zero_Lag_NCC_GPUPdS_S_dddddddd,"",@"SHT_CUDA_INFO"
	.sectionflags	@""
	.align	4


	//----- nvinfo : EIATTR_CUDA_API_VERSION
	.align		4
        /*0000*/ 	.byte	0x04, 0x37
        /*0002*/ 	.short	(.L_11 - .L_10)
.L_10:
        /*0004*/ 	.word	0x00000082


	//----- nvinfo : EIATTR_KPARAM_INFO
	.align		4
.L_11:
        /*0008*/ 	.byte	0x04, 0x17
        /*000a*/ 	.short	(.L_13 - .L_12)
.L_12:
        /*000c*/ 	.word	0x00000000
        /*0010*/ 	.short	0x000a
        /*0012*/ 	.short	0x0050
        /*0014*/ 	.byte	0x00, 0xf0, 0x21, 0x00


	//----- nvinfo : EIATTR_KPARAM_INFO
	.align		4
.L_13:
        /*0018*/ 	.byte	0x04, 0x17
        /*001a*/ 	.short	(.L_15 - .L_14)
.L_14:
        /*001c*/ 	.word	0x00000000
        /*0020*/ 	.short	0x0009
        /*0022*/ 	.short	0x0048
        /*0024*/ 	.byte	0x00, 0xf0, 0x21, 0x00


	//----- nvinfo : EIATTR_KPARAM_INFO
	.align		4
.L_15:
        /*0028*/ 	.byte	0x04, 0x17
        /*002a*/ 	.short	(.L_17 - .L_16)
.L_16:
        /*002c*/ 	.word	0x00000000
        /*0030*/ 	.short	0x0008
        /*0032*/ 	.short	0x0040
        /*0034*/ 	.byte	0x00, 0xf0, 0x21, 0x00


	//----- nvinfo : EIATTR_KPARAM_INFO
	.align		4
.L_17:
        /*0038*/ 	.byte	0x04, 0x17
        /*003a*/ 	.short	(.L_19 - .L_18)
.L_18:
        /*003c*/ 	.word	0x00000000
        /*0040*/ 	.short	0x0007
        /*0042*/ 	.short	0x0038
        /*0044*/ 	.byte	0x00, 0xf0, 0x21, 0x00


	//----- nvinfo : EIATTR_KPARAM_INFO
	.align		4
.L_19:
        /*0048*/ 	.byte	0x04, 0x17
        /*004a*/ 	.short	(.L_21 - .L_20)
.L_20:
        /*004c*/ 	.word	0x00000000
        /*0050*/ 	.short	0x0006
        /*0052*/ 	.short	0x0030
        /*0054*/ 	.byte	0x00, 0xf0, 0x21, 0x00


	//----- nvinfo : EIATTR_KPARAM_INFO
	.align		4
.L_21:
        /*0058*/ 	.byte	0x04, 0x17
        /*005a*/ 	.short	(.L_23 - .L_22)
.L_22:
        /*005c*/ 	.word	0x00000000
        /*0060*/ 	.short	0x0005
        /*0062*/ 	.short	0x0028
        /*0064*/ 	.byte	0x00, 0xf0, 0x21, 0x00


	//----- nvinfo : EIATTR_KPARAM_INFO
	.align		4
.L_23:
        /*0068*/ 	.byte	0x04, 0x17
        /*006a*/ 	.short	(.L_25 - .L_24)
.L_24:
        /*006c*/ 	.word	0x00000000
        /*0070*/ 	.short	0x0004
        /*0072*/ 	.short	0x0020
        /*0074*/ 	.byte	0x00, 0xf0, 0x21, 0x00


	//----- nvinfo : EIATTR_KPARAM_INFO
	.align		4
.L_25:
        /*0078*/ 	.byte	0x04, 0x17
        /*007a*/ 	.short	(.L_27 - .L_26)
.L_26:
        /*007c*/ 	.word	0x00000000
        /*0080*/ 	.short	0x0003
        /*0082*/ 	.short	0x0018
        /*0084*/ 	.byte	0x00, 0xf0, 0x21, 0x00


	//----- nvinfo : EIATTR_KPARAM_INFO
	.align		4
.L_27:
        /*0088*/ 	.byte	0x04, 0x17
        /*008a*/ 	.short	(.L_29 - .L_28)
.L_28:
        /*008c*/ 	.word	0x00000000
        /*0090*/ 	.short	0x0002
        /*0092*/ 	.short	0x0010
        /*0094*/ 	.byte	0x00, 0xf0, 0x21, 0x00


	//----- nvinfo : EIATTR_KPARAM_INFO
	.align		4
.L_29:
        /*0098*/ 	.byte	0x04, 0x17
        /*009a*/ 	.short	(.L_31 - .L_30)
.L_30:
        /*009c*/ 	.word	0x00000000
        /*00a0*/ 	.short	0x0001
        /*00a2*/ 	.short	0x0008
        /*00a4*/ 	.byte	0x00, 0xf0, 0x21, 0x00


	//----- nvinfo : EIATTR_KPARAM_INFO
	.align		4
.L_31:
        /*00a8*/ 	.byte	0x04, 0x17
        /*00aa*/ 	.short	(.L_33 - .L_32)
.L_32:
        /*00ac*/ 	.word	0x00000000
        /*00b0*/ 	.short	0x0000
        /*00b2*/ 	.short	0x0000
        /*00b4*/ 	.byte	0x00, 0xf0, 0x21, 0x00


	//----- nvinfo : EIATTR_SPARSE_MMA_MASK
	.align		4
.L_33:
        /*00b8*/ 	.byte	0x03, 0x50
        /*00ba*/ 	.short	0x0000


	//----- nvinfo : EIATTR_MAXREG_COUNT
	.align		4
        /*00bc*/ 	.byte	0x03, 0x1b
        /*00be*/ 	.short	0x00ff


	//----- nvinfo : EIATTR_MERCURY_ISA_VERSION
	.align		4
        /*00c0*/ 	.byte	0x03, 0x5f
        /*00c2*/ 	.short	0x0101


	//----- nvinfo : EIATTR_VRC_CTA_INIT_COUNT
	.align		4
        /*00c4*/ 	.byte	0x02, 0x4a
	.zero		1
	.zero		1


	//----- nvinfo : EIATTR_EXIT_INSTR_OFFSETS
	.align		4
        /*00c8*/ 	.byte	0x04, 0x1c
        /*00ca*/ 	.short	(.L_35 - .L_34)


	//   ....[0]....
.L_34:
        /*00cc*/ 	.word	0x000000f0


	//   ....[1]....
        /*00d0*/ 	.word	0x00002a00


	//----- nvinfo : EIATTR_CRS_STACK_SIZE
	.align		4
.L_35:
        /*00d4*/ 	.byte	0x04, 0x1e
        /*00d6*/ 	.short	(.L_37 - .L_36)
.L_36:
        /*00d8*/ 	.word	0x00000000


	//----- nvinfo : EIATTR_CBANK_PARAM_SIZE
	.align		4
.L_37:
        /*00dc*/ 	.byte	0x03, 0x19
        /*00de*/ 	.short	0x0058


	//----- nvinfo : EIATTR_PARAM_CBANK
	.align		4
        /*00e0*/ 	.byte	0x04, 0x0a
        /*00e2*/ 	.short	(.L_39 - .L_38)
	.align		4
.L_38:
        /*00e4*/ 	.word	index@(.nv.constant0._Z16Zero_Lag_NCC_GPUPdS_S_dddddddd)
        /*00e8*/ 	.short	0x0380
        /*00ea*/ 	.short	0x0058


	//----- nvinfo : EIATTR_SW_WAR
	.align		4
.L_39:
        /*00ec*/ 	.byte	0x04, 0x36
        /*00ee*/ 	.short	(.L_41 - .L_40)
.L_40:
        /*00f0*/ 	.word	0x00000008
.L_41:


//--------------------- .nv.callgraph             --------------------------
	.section	.nv.callgraph,"",@"SHT_CUDA_CALLGRAPH"
	.align	4
	.sectionentsize	8
	.align		4
        /*0000*/ 	.word	0x00000000
	.align		4
        /*0004*/ 	.word	0xffffffff
	.align		4
        /*0008*/ 	.word	0x00000000
	.align		4
        /*000c*/ 	.word	0xfffffffe
	.align		4
        /*0010*/ 	.word	0x00000000
	.align		4
        /*0014*/ 	.word	0xfffffffd
	.align		4
        /*0018*/ 	.word	0x00000000
	.align		4
        /*001c*/ 	.word	0xfffffffc


//--------------------- .text._Z16Zero_Lag_NCC_GPUPdS_S_dddddddd --------------------------
	.section	.text._Z16Zero_Lag_NCC_GPUPdS_S_dddddddd,"ax",@progbits
	.align	128
        .global         _Z16Zero_Lag_NCC_GPUPdS_S_dddddddd
        .type           _Z16Zero_Lag_NCC_GPUPdS_S_dddddddd,@function
        .size           _Z16Zero_Lag_NCC_GPUPdS_S_dddddddd,(.L_x_37 - _Z16Zero_Lag_NCC_GPUPdS_S_dddddddd)
        .other          _Z16Zero_Lag_NCC_GPUPdS_S_dddddddd,@"STO_CUDA_ENTRY STV_DEFAULT"
_Z16Zero_Lag_NCC_GPUPdS_S_dddddddd:
.text._Z16Zero_Lag_NCC_GPUPdS_S_dddddddd:
[----:B------:R-:W-:Y:S01]  /*0000*/  LDC R1, c[0x0][0x37c] ;  /* 0x0000df00ff017b82 */ /* 0x000fe20000000800 */
[----:B------:R-:W0:Y:S07]  /*0010*/  S2R R5, SR_TID.Y ;  /* 0x0000000000057919 */ /* 0x000e2e0000002200 */
[----:B------:R-:W1:Y:S01]  /*0020*/  LDC R2, c[0x0][0x360] ;  /* 0x0000d800ff027b82 */ /* 0x000e620000000800 */
[----:B------:R-:W2:Y:S01]  /*0030*/  LDCU.64 UR6, c[0x0][0x3d0] ;  /* 0x00007a00ff0677ac */ /* 0x000ea20008000a00 */
[----:B------:R-:W1:Y:S06]  /*0040*/  S2R R3, SR_TID.X ;  /* 0x0000000000037919 */ /* 0x000e6c0000002100 */
[----:B------:R-:W0:Y:S08]  /*0050*/  S2UR UR5, SR_CTAID.Y ;  /* 0x00000000000579c3 */ /* 0x000e300000002600 */
[----:B------:R-:W0:Y:S08]  /*0060*/  LDC R0, c[0x0][0x364] ;  /* 0x0000d900ff007b82 */ /* 0x000e300000000800 */
[----:B------:R-:W1:Y:S01]  /*0070*/  S2UR UR4, SR_CTAID.X ;  /* 0x00000000000479c3 */ /* 0x000e620000002500 */
[----:B0-----:R-:W-:-:S04]  /*0080*/  IMAD R0, R0, UR5, R5 ;  /* 0x0000000500007c24 */ /* 0x001fc8000f8e0205 */
[----:B------:R-:W2:Y:S01]  /*0090*/  I2F.F64 R6, R0 ;  /* 0x0000000000067312 */ /* 0x000ea20000201c00 */
[----:B-1----:R-:W-:Y:S01]  /*00a0*/  IMAD R3, R2, UR4, R3 ;  /* 0x0000000402037c24 */ /* 0x002fe2000f8e0203 */
[----:B------:R-:W0:Y:S06]  /*00b0*/  LDCU.64 UR4, c[0x0][0x3c8] ;  /* 0x00007900ff0477ac */ /* 0x000e2c0008000a00 */
[----:B------:R-:W0:Y:S01]  /*00c0*/  I2F.F64 R4, R3 ;  /* 0x0000000300047312 */ /* 0x000e220000201c00 */
[----:B--2---:R-:W-:-:S06]  /*00d0*/  DSETP.GEU.AND P0, PT, R6, UR6, PT ;  /* 0x0000000606007e2a */ /* 0x004fcc000bf0e000 */
[----:B0-----:R-:W-:-:S14]  /*00e0*/  DSETP.LT.AND P0, PT, R4, UR4, !P0 ;  /* 0x0000000404007e2a */ /* 0x001fdc000c701000 */
[----:B------:R-:W-:Y:S05]  /*00f0*/  @!P0 EXIT ;  /* 0x000000000000894d */ /* 0x000fea0003800000 */
[----:B------:R-:W0:Y:S01]  /*0100*/  LDCU.64 UR4, c[0x0][0x3a8] ;  /* 0x00007500ff0477ac */ /* 0x000e220008000a00 */
[----:B------:R-:W-:Y:S02]  /*0110*/  CS2R R6, SRZ ;  /* 0x0000000000067805 */ /* 0x000fe4000001ff00 */
[----:B------:R-:W-:Y:S02]  /*0120*/  CS2R R26, SRZ ;  /* 0x00000000001a7805 */ /* 0x000fe4000001ff00 */
[----:B------:R-:W-:Y:S01]  /*0130*/  CS2R R12, SRZ ;  /* 0x00000000000c7805 */ /* 0x000fe2000001ff00 */
[----:B------:R-:W1:Y:S01]  /*0140*/  LDCU.64 UR10, c[0x0][0x358] ;  /* 0x00006b00ff0a77ac */ /* 0x000e620008000a00 */
[----:B0-----:R-:W0:Y:S02]  /*0150*/  F2I.F64.TRUNC R2, UR4 ;  /* 0x0000000400027d11 */ /* 0x001e24000830d100 */
[----:B0-----:R-:W-:-:S13]  /*0160*/  R2UR UR6, R2 ;  /* 0x00000000020672ca */ /* 0x001fda00000e0000 */
[----:B------:R-:W-:-:S09]  /*0170*/  UISETP.GE.AND UP1, UPT, UR6, 0x1, UPT ;  /* 0x000000010600788c */ /* 0x000fd2000bf26270 */
[----:B-1----:R-:W-:Y:S05]  /*0180*/  BRA.U !UP1, `(.L_x_0) ;  /* 0x0000000d096c7547 */ /* 0x002fea000b800000 */
[----:B------:R-:W0:Y:S01]  /*0190*/  LDCU.64 UR4, c[0x0][0x3b0] ;  /* 0x00007600ff0477ac */ /* 0x000e220008000a00 */
[----:B------:R-:W-:Y:S02]  /*01a0*/  CS2R R26, SRZ ;  /* 0x00000000001a7805 */ /* 0x000fe4000001ff00 */
[----:B------:R-:W-:Y:S01]  /*01b0*/  CS2R R12, SRZ ;  /* 0x00000000000c7805 */ /* 0x000fe2000001ff00 */
[----:B0-----:R-:W0:Y:S01]  /*01c0*/  F2I.F64.TRUNC R4, UR4 ;  /* 0x0000000400047d11 */ /* 0x001e22000830d100 */
[----:B------:R-:W-:-:S05]  /*01d0*/  UMOV UR4, URZ ;  /* 0x000000ff00047c82 */ /* 0x000fca0008000000 */
.L_x_8:
[----:B0-----:R-:W-:-:S13]  /*01e0*/  ISETP.GE.AND P0, PT, R4, 0x1, PT ;  /* 0x000000010400780c */ /* 0x001fda0003f06270 */
[----:B------:R-:W-:Y:S05]  /*01f0*/  @!P0 BRA `(.L_x_1) ;  /* 0x0000000c00448947 */ /* 0x000fea0003800000 */
[----:B------:R-:W0:Y:S01]  /*0200*/  LDCU.64 UR8, c[0x0][0x3b8] ;  /* 0x00007700ff0877ac */ /* 0x000e220008000a00 */
[----:B------:R-:W-:Y:S01]  /*0210*/  LOP3.LUT P0, R8, R4, 0x3, RZ, 0xc0, !PT ;  /* 0x0000000304087812 */ /* 0x000fe2000780c0ff */
[----:B------:R-:W-:Y:S02]  /*0220*/  VIADD R2, R3, UR4 ;  /* 0x0000000403027c36 */ /* 0x000fe40008000000 */
[----:B------:R-:W-:Y:S01]  /*0230*/  IMAD.MOV.U32 R5, RZ, RZ, RZ ;  /* 0x000000ffff057224 */ /* 0x000fe200078e00ff */
[----:B0-----:R-:W0:Y:S09]  /*0240*/  F2I.F64.TRUNC R19, UR8 ;  /* 0x0000000800137d11 */ /* 0x001e32000830d100 */
[----:B------:R-:W-:Y:S05]  /*0250*/  @!P0 BRA `(.L_x_2) ;  /* 0x0000000000948947 */ /* 0x000fea0003800000 */
[----:B------:R-:W-:Y:S01]  /*0260*/  ISETP.NE.AND P0, PT, R8, 0x1, PT ;  /* 0x000000010800780c */ /* 0x000fe20003f05270 */
[----:B0-----:R-:W-:-:S12]  /*0270*/  IMAD R21, R2, R19, RZ ;  /* 0x0000001302157224 */ /* 0x001fd800078e02ff */
[----:B------:R-:W-:Y:S05]  /*0280*/  @!P0 BRA `(.L_x_3) ;  /* 0x00000000004c8947 */ /* 0x000fea0003800000 */
[----:B------:R-:W0:Y:S01]  /*0290*/  LDC.64 R16, c[0x0][0x388] ;  /* 0x0000e200ff107b82 */ /* 0x000e220000000a00 */
[----:B------:R-:W-:-:S07]  /*02a0*/  ISETP.NE.AND P0, PT, R8, 0x2, PT ;  /* 0x000000020800780c */ /* 0x000fce0003f05270 */
[----:B------:R-:W1:Y:S06]  /*02b0*/  LDC.64 R14, c[0x0][0x390] ;  /* 0x0000e400ff0e7b82 */ /* 0x000e6c0000000a00 */
[----:B------:R-:W-:Y:S02]  /*02c0*/  @P0 IMAD.IADD R11, R0, 0x1, R21 ;  /* 0x00000001000b0824 */ /* 0x000fe400078e0215 */
[----:B------:R-:W-:-:S05]  /*02d0*/  @P0 IMAD.MOV.U32 R5, RZ, RZ, 0x1 ;  /* 0x00000001ff050424 */ /* 0x000fca00078e00ff */
[----:B------:R-:W-:Y:S01]  /*02e0*/  IADD3 R23, PT, PT, R21, R0, R5 ;  /* 0x0000000015177210 */ /* 0x000fe20007ffe005 */
[----:B0-----:R-:W-:-:S04]  /*02f0*/  @P0 IMAD.WIDE R8, R11, 0x8, R16 ;  /* 0x000000080b080825 */ /* 0x001fc800078e0210 */
[----:B-1----:R-:W-:Y:S02]  /*0300*/  @P0 IMAD.WIDE R10, R11, 0x8, R14 ;  /* 0x000000080b0a0825 */ /* 0x002fe400078e020e */
[----:B------:R-:W2:Y:S02]  /*0310*/  @P0 LDG.E.64 R8, desc[UR10][R8.64] ;  /* 0x0000000a08080981 */ /* 0x000ea4000c1e1b00 */
[C---:B------:R-:W-:Y:S02]  /*0320*/  IMAD.WIDE R16, R23.reuse, 0x8, R16 ;  /* 0x0000000817107825 */ /* 0x040fe400078e0210 */
[----:B------:R-:W3:Y:S02]  /*0330*/  @P0 LDG.E.64 R10, desc[UR10][R10.64] ;  /* 0x0000000a0a0a0981 */ /* 0x000ee4000c1e1b00 */
[----:B------:R-:W-:Y:S02]  /*0340*/  IMAD.WIDE R14, R23, 0x8, R14 ;  /* 0x00000008170e7825 */ /* 0x000fe400078e020e */
[----:B------:R-:W4:Y:S04]  /*0350*/  LDG.E.64 R16, desc[UR10][R16.64] ;  /* 0x0000000a10107981 */ /* 0x000f28000c1e1b00 */
[----:B------:R-:W5:Y:S01]  /*0360*/  LDG.E.64 R14, desc[UR10][R14.64] ;  /* 0x0000000a0e0e7981 */ /* 0x000f62000c1e1b00 */
[----:B------:R-:W-:Y:S01]  /*0370*/  VIADD R5, R5, 0x1 ;  /* 0x0000000105057836 */ /* 0x000fe20000000000 */
[----:B--2---:R-:W-:-:S02]  /*0380*/  @P0 DADD R12, R12, R8 ;  /* 0x000000000c0c0229 */ /* 0x004fc40000000008 */
[----:B---3--:R-:W-:-:S06]  /*0390*/  @P0 DADD R26, R26, R10 ;  /* 0x000000001a1a0229 */ /* 0x008fcc000000000a */
[----:B----4-:R-:W-:Y:S02]  /*03a0*/  DADD R12, R16, R12 ;  /* 0x00000000100c7229 */ /* 0x010fe4000000000c */
[----:B-----5:R-:W-:-:S11]  /*03b0*/  DADD R26, R14, R26 ;  /* 0x000000000e1a7229 */ /* 0x020fd6000000001a */
.L_x_3:
[----:B------:R-:W0:Y:S01]  /*03c0*/  LDC.64 R8, c[0x0][0x388] ;  /* 0x0000e200ff087b82 */ /* 0x000e220000000a00 */
[----:B------:R-:W-:-:S07]  /*03d0*/  IADD3 R17, PT, PT, R21, R0, R5 ;  /* 0x0000000015117210 */ /* 0x000fce0007ffe005 */
[----:B------:R-:W1:Y:S01]  /*03e0*/  LDC.64 R10, c[0x0][0x390] ;  /* 0x0000e400ff0a7b82 */ /* 0x000e620000000a00 */
[----:B0-----:R-:W-:-:S06]  /*03f0*/  IMAD.WIDE R14, R17, 0x8, R8 ;  /* 0x00000008110e7825 */ /* 0x001fcc00078e0208 */
[----:B------:R-:W2:Y:S01]  /*0400*/  LDG.E.64 R14, desc[UR10][R14.64] ;  /* 0x0000000a0e0e7981 */ /* 0x000ea2000c1e1b00 */
[----:B-1----:R-:W-:-:S06]  /*0410*/  IMAD.WIDE R16, R17, 0x8, R10 ;  /* 0x0000000811107825 */ /* 0x002fcc00078e020a */
[----:B------:R-:W3:Y:S01]  /*0420*/  LDG.E.64 R16, desc[UR10][R16.64] ;  /* 0x0000000a10107981 */ /* 0x000ee2000c1e1b00 */
[----:B------:R-:W-:Y:S01]  /*0430*/  VIADD R5, R5, 0x1 ;  /* 0x0000000105057836 */ /* 0x000fe20000000000 */
[----:B--2---:R-:W-:Y:S02]  /*0440*/  DADD R8, R14, R12 ;  /* 0x000000000e087229 */ /* 0x004fe4000000000c */
[----:B---3--:R-:W-:-:S08]  /*0450*/  DADD R10, R16, R26 ;  /* 0x00000000100a7229 */ /* 0x008fd0000000001a */
[----:B------:R-:W-:Y:S02]  /*0460*/  IMAD.MOV.U32 R12, RZ, RZ, R8 ;  /* 0x000000ffff0c7224 */ /* 0x000fe400078e0008 */
[----:B------:R-:W-:Y:S02]  /*0470*/  IMAD.MOV.U32 R13, RZ, RZ, R9 ;  /* 0x000000ffff0d7224 */ /* 0x000fe400078e0009 */
[----:B------:R-:W-:Y:S01]  /*0480*/  IMAD.MOV.U32 R26, RZ, RZ, R10 ;  /* 0x000000ffff1a7224 */ /* 0x000fe200078e000a */
[----:B------:R-:W-:Y:S01]  /*0490*/  MOV R27, R11 ;  /* 0x0000000b001b7202 */ /* 0x000fe20000000f00 */
[----:B------:R-:W-:Y:S06]  /*04a0*/  BRA `(.L_x_4) ;  /* 0x0000000000187947 */ /* 0x000fec0003800000 */
.L_x_2:
[----:B------:R-:W-:Y:S02]  /*04b0*/  IMAD.MOV.U32 R10, RZ, RZ, R26 ;  /* 0x000000ffff0a7224 */ /* 0x000fe400078e001a */
[----:B------:R-:W-:Y:S01]  /*04c0*/  IMAD.MOV.U32 R11, RZ, RZ, R27 ;  /* 0x000000ffff0b7224 */ /* 0x000fe200078e001b */
[----:B------:R-:W-:Y:S01]  /*04d0*/  CS2R R26, SRZ ;  /* 0x00000000001a7805 */ /* 0x000fe2000001ff00 */
[----:B------:R-:W-:Y:S02]  /*04e0*/  IMAD.MOV.U32 R8, RZ, RZ, R12 ;  /* 0x000000ffff087224 */ /* 0x000fe400078e000c */
[----:B------:R-:W-:Y:S01]  /*04f0*/  IMAD.MOV.U32 R9, RZ, RZ, R13 ;  /* 0x000000ffff097224 */ /* 0x000fe200078e000d */
[----:B------:R-:W-:-:S07]  /*0500*/  CS2R R12, SRZ ;  /* 0x00000000000c7805 */ /* 0x000fce000001ff00 */
.L_x_4:
[----:B------:R-:W-:-:S13]  /*0510*/  ISETP.GE.U32.AND P0, PT, R4, 0x4, PT ;  /* 0x000000040400780c */ /* 0x000fda0003f06070 */
[----:B------:R-:W-:Y:S05]  /*0520*/  @!P0 BRA `(.L_x_1) ;  /* 0x0000000800788947 */ /* 0x000fea0003800000 */
[--C-:B------:R-:W-:Y:S01]  /*0530*/  IMAD.IADD R12, R0, 0x1, R5.reuse ;  /* 0x00000001000c7824 */ /* 0x100fe200078e0205 */
[----:B------:R-:W-:Y:S01]  /*0540*/  MOV R27, R11 ;  /* 0x0000000b001b7202 */ /* 0x000fe20000000f00 */
[----:B------:R-:W-:Y:S01]  /*0550*/  IMAD.MOV.U32 R26, RZ, RZ, R10 ;  /* 0x000000ffff1a7224 */ /* 0x000fe200078e000a */
[----:B------:R-:W-:Y:S01]  /*0560*/  PLOP3.LUT P0, PT, PT, PT, PT, 0x80, 0x8 ;  /* 0x000000000008781c */ /* 0x000fe20003f0f070 */
[----:B0-----:R-:W-:Y:S02]  /*0570*/  IMAD R12, R2, R19, R12 ;  /* 0x00000013020c7224 */ /* 0x001fe400078e020c */
[----:B------:R-:W-:Y:S02]  /*0580*/  IMAD.IADD R2, R4, 0x1, -R5 ;  /* 0x0000000104027824 */ /* 0x000fe400078e0a05 */
[----:B------:R-:W-:-:S03]  /*0590*/  IMAD.WIDE R28, R12, 0x8, RZ ;  /* 0x000000080c1c7825 */ /* 0x000fc600078e02ff */
[----:B------:R-:W-:Y:S01]  /*05a0*/  ISETP.GT.AND P1, PT, R2, 0xc, PT ;  /* 0x0000000c0200780c */ /* 0x000fe20003f24270 */
[----:B------:R-:W-:Y:S02]  /*05b0*/  IMAD.MOV.U32 R2, RZ, RZ, R28 ;  /* 0x000000ffff027224 */ /* 0x000fe400078e001c */
[----:B------:R-:W-:Y:S02]  /*05c0*/  IMAD.MOV.U32 R12, RZ, RZ, R8 ;  /* 0x000000ffff0c7224 */ /* 0x000fe400078e0008 */
[----:B------:R-:W-:-:S08]  /*05d0*/  IMAD.MOV.U32 R13, RZ, RZ, R9 ;  /* 0x000000ffff0d7224 */ /* 0x000fd000078e0009 */
[----:B------:R-:W-:Y:S05]  /*05e0*/  @!P1 BRA `(.L_x_5) ;  /* 0x0000000400349947 */ /* 0x000fea0003800000 */
[----:B------:R-:W-:Y:S01]  /*05f0*/  PLOP3.LUT P0, PT, PT, PT, PT, 0x8, 0x80 ;  /* 0x000000000080781c */ /* 0x000fe20003f0e170 */
[----:B------:R-:W-:Y:S01]  /*0600*/  VIADD R28, R4, 0xfffffff4 ;  /* 0xfffffff4041c7836 */ /* 0x000fe20000000000 */
[----:B------:R-:W0:Y:S01]  /*0610*/  LDCU.64 UR8, c[0x0][0x388] ;  /* 0x00007100ff0877ac */ /* 0x000e220008000a00 */
[----:B------:R-:W1:Y:S10]  /*0620*/  LDCU.64 UR12, c[0x0][0x390] ;  /* 0x00007200ff0c77ac */ /* 0x000e740008000a00 */
.L_x_6:
[C---:B0-----:R-:W-:Y:S02]  /*0630*/  IADD3 R10, P1, PT, R2.reuse, UR8, RZ ;  /* 0x00000008020a7c10 */ /* 0x041fe4000ff3e0ff */
[----:B-1----:R-:W-:Y:S02]  /*0640*/  IADD3 R8, P2, PT, R2, UR12, RZ ;  /* 0x0000000c02087c10 */ /* 0x002fe4000ff5e0ff */
[C---:B------:R-:W-:Y:S02]  /*0650*/  IADD3.X R11, PT, PT, R29.reuse, UR9, RZ, P1, !PT ;  /* 0x000000091d0b7c10 */ /* 0x040fe40008ffe4ff */
[----:B------:R-:W-:-:S03]  /*0660*/  IADD3.X R9, PT, PT, R29, UR13, RZ, P2, !PT ;  /* 0x0000000d1d097c10 */ /* 0x000fc600097fe4ff */
[----:B------:R-:W2:Y:S04]  /*0670*/  LDG.E.64 R16, desc[UR10][R10.64] ;  /* 0x0000000a0a107981 */ /* 0x000ea8000c1e1b00 */
[----:B------:R-:W3:Y:S04]  /*0680*/  LDG.E.64 R20, desc[UR10][R8.64] ;  /* 0x0000000a08147981 */ /* 0x000ee8000c1e1b00 */
[----:B------:R-:W4:Y:S04]  /*0690*/  LDG.E.64 R18, desc[UR10][R10.64+0x8] ;  /* 0x0000080a0a127981 */ /* 0x000f28000c1e1b00 */
[----:B------:R-:W5:Y:S04]  /*06a0*/  LDG.E.64 R14, desc[UR10][R8.64+0x8] ;  /* 0x0000080a080e7981 */ /* 0x000f68000c1e1b00 */
[----:B------:R-:W5:Y:S04]  /*06b0*/  LDG.E.64 R22, desc[UR10][R10.64+0x18] ;  /* 0x0000180a0a167981 */ /* 0x000f68000c1e1b00 */
[----:B------:R-:W5:Y:S01]  /*06c0*/  LDG.E.64 R24, desc[UR10][R10.64+0x78] ;  /* 0x0000780a0a187981 */ /* 0x000f62000c1e1b00 */
[----:B--2---:R-:W-:-:S03]  /*06d0*/  DADD R12, R16, R12 ;  /* 0x00000000100c7229 */ /* 0x004fc6000000000c */
[----:B------:R-:W2:Y:S01]  /*06e0*/  LDG.E.64 R16, desc[UR10][R10.64+0x10] ;  /* 0x0000100a0a107981 */ /* 0x000ea2000c1e1b00 */
[----:B---3--:R-:W-:-:S03]  /*06f0*/  DADD R26, R20, R26 ;  /* 0x00000000141a7229 */ /* 0x008fc6000000001a */
[----:B------:R-:W3:Y:S01]  /*0700*/  LDG.E.64 R20, desc[UR10][R8.64+0x10] ;  /* 0x0000100a08147981 */ /* 0x000ee2000c1e1b00 */
[----:B----4-:R-:W-:-:S03]  /*0710*/  DADD R12, R12, R18 ;  /* 0x000000000c0c7229 */ /* 0x010fc60000000012 */
[----:B------:R-:W4:Y:S01]  /*0720*/  LDG.E.64 R18, desc[UR10][R8.64+0x18] ;  /* 0x0000180a08127981 */ /* 0x000f22000c1e1b00 */
[----:B-----5:R-:W-:-:S03]  /*0730*/  DADD R14, R26, R14 ;  /* 0x000000001a0e7229 */ /* 0x020fc6000000000e */
[----:B------:R-:W5:Y:S01]  /*0740*/  LDG.E.64 R26, desc[UR10][R8.64+0x78] ;  /* 0x0000780a081a7981 */ /* 0x000f62000c1e1b00 */
[----:B--2---:R-:W-:-:S03]  /*0750*/  DADD R16, R12, R16 ;  /* 0x000000000c107229 */ /* 0x004fc60000000010 */
[----:B------:R-:W2:Y:S01]  /*0760*/  LDG.E.64 R12, desc[UR10][R10.64+0x20] ;  /* 0x0000200a0a0c7981 */ /* 0x000ea2000c1e1b00 */
[----:B---3--:R-:W-:-:S03]  /*0770*/  DADD R20, R14, R20 ;  /* 0x000000000e147229 */ /* 0x008fc60000000014 */
[----:B------:R-:W3:Y:S01]  /*0780*/  LDG.E.64 R14, desc[UR10][R8.64+0x20] ;  /* 0x0000200a080e7981 */ /* 0x000ee2000c1e1b00 */
[----:B------:R-:W-:-:S03]  /*0790*/  DADD R22, R16, R22 ;  /* 0x0000000010167229 */ /* 0x000fc60000000016 */
[----:B------:R-:W5:Y:S01]  /*07a0*/  LDG.E.64 R16, desc[UR10][R10.64+0x28] ;  /* 0x0000280a0a107981 */ /* 0x000f62000c1e1b00 */
[----:B----4-:R-:W-:-:S03]  /*07b0*/  DADD R18, R20, R18 ;  /* 0x0000000014127229 */ /* 0x010fc60000000012 */
[----:B------:R-:W4:Y:S01]  /*07c0*/  LDG.E.64 R20, desc[UR10][R8.64+0x28] ;  /* 0x0000280a08147981 */ /* 0x000f22000c1e1b00 */
[----:B--2---:R-:W-:-:S03]  /*07d0*/  DADD R12, R22, R12 ;  /* 0x00000000160c7229 */ /* 0x004fc6000000000c */
[----:B------:R-:W2:Y:S01]  /*07e0*/  LDG.E.64 R22, desc[UR10][R10.64+0x30] ;  /* 0x0000300a0a167981 */ /* 0x000ea2000c1e1b00 */
[----:B---3--:R-:W-:-:S03]  /*07f0*/  DADD R14, R18, R14 ;  /* 0x00000000120e7229 */ /* 0x008fc6000000000e */
[----:B------:R-:W3:Y:S01]  /*0800*/  LDG.E.64 R18, desc[UR10][R8.64+0x30] ;  /* 0x0000300a08127981 */ /* 0x000ee2000c1e1b00 */
[----:B-----5:R-:W-:-:S03]  /*0810*/  DADD R16, R12, R16 ;  /* 0x000000000c107229 */ /* 0x020fc60000000010 */
        /* <DEDUP_REMOVED lines=31> */
[----:B------:R-:W-:Y:S01]  /*0a10*/  VIADD R5, R5, 0x10 ;  /* 0x0000001005057836 */ /* 0x000fe20000000000 */
[----:B-----5:R-:W-:-:S03]  /*0a20*/  DADD R12, R22, R12 ;  /* 0x00000000160c7229 */ /* 0x020fc6000000000c */
[----:B----4-:R-:W-:Y:S01]  /*0a30*/  DADD R14, R18, R14 ;  /* 0x00000000120e7229 */ /* 0x010fe2000000000e */
[----:B------:R-:W-:Y:S02]  /*0a40*/  ISETP.GE.AND P1, PT, R5, R28, PT ;  /* 0x0000001c0500720c */ /* 0x000fe40003f26270 */
[----:B------:R-:W-:-:S05]  /*0a50*/  IADD3 R2, P2, PT, R2, 0x80, RZ ;  /* 0x0000008002027810 */ /* 0x000fca0007f5e0ff */
[----:B------:R-:W-:Y:S01]  /*0a60*/  IMAD.X R29, RZ, RZ, R29, P2 ;  /* 0x000000ffff1d7224 */ /* 0x000fe200010e061d */
[----:B--2---:R-:W-:Y:S02]  /*0a70*/  DADD R12, R12, R16 ;  /* 0x000000000c0c7229 */ /* 0x004fe40000000010 */
[----:B---3--:R-:W-:-:S06]  /*0a80*/  DADD R14, R14, R20 ;  /* 0x000000000e0e7229 */ /* 0x008fcc0000000014 */
[----:B------:R-:W-:Y:S02]  /*0a90*/  DADD R12, R12, R24 ;  /* 0x000000000c0c7229 */ /* 0x000fe40000000018 */
[----:B------:R-:W-:Y:S01]  /*0aa0*/  DADD R26, R14, R26 ;  /* 0x000000000e1a7229 */ /* 0x000fe2000000001a */
[----:B------:R-:W-:Y:S10]  /*0ab0*/  @!P1 BRA `(.L_x_6) ;  /* 0xfffffff800dc9947 */ /* 0x000ff4000383ffff */
.L_x_5:
[----:B------:R-:W-:-:S05]  /*0ac0*/  IMAD.IADD R8, R4, 0x1, -R5 ;  /* 0x0000000104087824 */ /* 0x000fca00078e0a05 */
[----:B------:R-:W-:-:S13]  /*0ad0*/  ISETP.GT.AND P1, PT, R8, 0x4, PT ;  /* 0x000000040800780c */ /* 0x000fda0003f24270 */
[----:B------:R-:W-:Y:S05]  /*0ae0*/  @!P1 BRA `(.L_x_7) ;  /* 0x0000000000a89947 */ /* 0x000fea0003800000 */
[----:B------:R-:W0:Y:S01]  /*0af0*/  LDCU.64 UR8, c[0x0][0x388] ;  /* 0x00007100ff0877ac */ /* 0x000e220008000a00 */
[----:B------:R-:W1:Y:S01]  /*0b00*/  LDCU.64 UR12, c[0x0][0x390] ;  /* 0x00007200ff0c77ac */ /* 0x000e620008000a00 */
[----:B0-----:R-:W-:-:S04]  /*0b10*/  IADD3 R8, P0, PT, R2, UR8, RZ ;  /* 0x0000000802087c10 */ /* 0x001fc8000ff1e0ff */
[----:B------:R-:W-:-:S05]  /*0b20*/  IADD3.X R9, PT, PT, R29, UR9, RZ, P0, !PT ;  /* 0x000000091d097c10 */ /* 0x000fca00087fe4ff */
[----:B------:R-:W2:Y:S01]  /*0b30*/  LDG.E.64 R10, desc[UR10][R8.64] ;  /* 0x0000000a080a7981 */ /* 0x000ea2000c1e1b00 */
[----:B-1----:R-:W-:-:S03]  /*0b40*/  IADD3 R24, P0, PT, R2, UR12, RZ ;  /* 0x0000000c02187c10 */ /* 0x002fc6000ff1e0ff */
[----:B------:R-:W3:Y:S01]  /*0b50*/  LDG.E.64 R18, desc[UR10][R8.64+0x8] ;  /* 0x0000080a08127981 */ /* 0x000ee2000c1e1b00 */
[----:B------:R-:W-:-:S03]  /*0b60*/  IADD3.X R25, PT, PT, R29, UR13, RZ, P0, !PT ;  /* 0x0000000d1d197c10 */ /* 0x000fc600087fe4ff */
[----:B------:R-:W4:Y:S04]  /*0b70*/  LDG.E.64 R16, desc[UR10][R8.64+0x10] ;  /* 0x0000100a08107981 */ /* 0x000f28000c1e1b00 */
[----:B------:R-:W5:Y:S04]  /*0b80*/  LDG.E.64 R20, desc[UR10][R24.64] ;  /* 0x0000000a18147981 */ /* 0x000f68000c1e1b00 */
[----:B------:R-:W4:Y:S04]  /*0b90*/  LDG.E.64 R14, desc[UR10][R24.64+0x8] ;  /* 0x0000080a180e7981 */ /* 0x000f28000c1e1b00 */
[----:B------:R-:W4:Y:S01]  /*0ba0*/  LDG.E.64 R22, desc[UR10][R24.64+0x20] ;  /* 0x0000200a18167981 */ /* 0x000f22000c1e1b00 */
[----:B--2---:R-:W-:-:S03]  /*0bb0*/  DADD R12, R12, R10 ;  /* 0x000000000c0c7229 */ /* 0x004fc6000000000a */
[----:B------:R-:W2:Y:S05]  /*0bc0*/  LDG.E.64 R10, desc[UR10][R24.64+0x10] ;  /* 0x0000100a180a7981 */ /* 0x000eaa000c1e1b00 */
[----:B---3--:R-:W-:Y:S02]  /*0bd0*/  DADD R18, R12, R18 ;  /* 0x000000000c127229 */ /* 0x008fe40000000012 */
[----:B------:R-:W3:Y:S01]  /*0be0*/  LDG.E.64 R12, desc[UR10][R8.64+0x18] ;  /* 0x0000180a080c7981 */ /* 0x000ee2000c1e1b00 */
[----:B-----5:R-:W-:-:S03]  /*0bf0*/  DADD R26, R26, R20 ;  /* 0x000000001a1a7229 */ /* 0x020fc60000000014 */
[----:B------:R-:W5:Y:S02]  /*0c00*/  LDG.E.64 R20, desc[UR10][R24.64+0x18] ;  /* 0x0000180a18147981 */ /* 0x000f64000c1e1b00 */
[----:B----4-:R-:W-:Y:S02]  /*0c10*/  DADD R16, R18, R16 ;  /* 0x0000000012107229 */ /* 0x010fe40000000010 */
[----:B------:R-:W4:Y:S01]  /*0c20*/  LDG.E.64 R18, desc[UR10][R8.64+0x20] ;  /* 0x0000200a08127981 */ /* 0x000f22000c1e1b00 */
[----:B------:R-:W-:-:S03]  /*0c30*/  DADD R14, R26, R14 ;  /* 0x000000001a0e7229 */ /* 0x000fc6000000000e */
[----:B------:R-:W4:Y:S05]  /*0c40*/  LDG.E.64 R26, desc[UR10][R24.64+0x38] ;  /* 0x0000380a181a7981 */ /* 0x000f2a000c1e1b00 */
[----:B--2---:R-:W-:Y:S02]  /*0c50*/  DADD R10, R14, R10 ;  /* 0x000000000e0a7229 */ /* 0x004fe4000000000a */
[----:B------:R-:W2:Y:S01]  /*0c60*/  LDG.E.64 R14, desc[UR10][R24.64+0x28] ;  /* 0x0000280a180e7981 */ /* 0x000ea2000c1e1b00 */
[----:B---3--:R-:W-:-:S03]  /*0c70*/  DADD R12, R16, R12 ;  /* 0x00000000100c7229 */ /* 0x008fc6000000000c */
[----:B------:R-:W3:Y:S02]  /*0c80*/  LDG.E.64 R16, desc[UR10][R8.64+0x28] ;  /* 0x0000280a08107981 */ /* 0x000ee4000c1e1b00 */
[----:B-----5:R-:W-:Y:S02]  /*0c90*/  DADD R20, R10, R20 ;  /* 0x000000000a147229 */ /* 0x020fe40000000014 */
[----:B------:R-:W5:Y:S01]  /*0ca0*/  LDG.E.64 R10, desc[UR10][R24.64+0x30] ;  /* 0x0000300a180a7981 */ /* 0x000f62000c1e1b00 */
[----:B----4-:R-:W-:-:S03]  /*0cb0*/  DADD R18, R12, R18 ;  /* 0x000000000c127229 */ /* 0x010fc60000000012 */
[----:B------:R-:W4:Y:S04]  /*0cc0*/  LDG.E.64 R12, desc[UR10][R8.64+0x30] ;  /* 0x0000300a080c7981 */ /* 0x000f28000c1e1b00 */
[----:B------:R-:W4:Y:S01]  /*0cd0*/  LDG.E.64 R8, desc[UR10][R8.64+0x38] ;  /* 0x0000380a08087981 */ /* 0x000f22000c1e1b00 */
[----:B------:R-:W-:Y:S01]  /*0ce0*/  DADD R20, R20, R22 ;  /* 0x0000000014147229 */ /* 0x000fe20000000016 */
[----:B------:R-:W-:Y:S01]  /*0cf0*/  IADD3 R2, P1, PT, R2, 0x40, RZ ;  /* 0x0000004002027810 */ /* 0x000fe20007f3e0ff */
[----:B------:R-:W-:Y:S01]  /*0d00*/  VIADD R5, R5, 0x8 ;  /* 0x0000000805057836 */ /* 0x000fe20000000000 */
[----:B------:R-:W-:-:S03]  /*0d10*/  PLOP3.LUT P0, PT, PT, PT, PT, 0x8, 0x80 ;  /* 0x000000000080781c */ /* 0x000fc60003f0e170 */
[----:B------:R-:W-:Y:S02]  /*0d20*/  IMAD.X R29, RZ, RZ, R29, P1 ;  /* 0x000000ffff1d7224 */ /* 0x000fe400008e061d */
[----:B--2---:R-:W-:Y:S02]  /*0d30*/  DADD R14, R20, R14 ;  /* 0x00000000140e7229 */ /* 0x004fe4000000000e */
[----:B---3--:R-:W-:-:S06]  /*0d40*/  DADD R16, R18, R16 ;  /* 0x0000000012107229 */ /* 0x008fcc0000000010 */
[----:B-----5:R-:W-:Y:S02]  /*0d50*/  DADD R10, R14, R10 ;  /* 0x000000000e0a7229 */ /* 0x020fe4000000000a */
[----:B----4-:R-:W-:-:S06]  /*0d60*/  DADD R12, R16, R12 ;  /* 0x00000000100c7229 */ /* 0x010fcc000000000c */
[----:B------:R-:W-:Y:S02]  /*0d70*/  DADD R26, R10, R26 ;  /* 0x000000000a1a7229 */ /* 0x000fe4000000001a */
[----:B------:R-:W-:-:S11]  /*0d80*/  DADD R12, R12, R8 ;  /* 0x000000000c0c7229 */ /* 0x000fd60000000008 */
.L_x_7:
[----:B------:R-:W-:-:S13]  /*0d90*/  ISETP.LT.OR P0, PT, R5, R4, P0 ;  /* 0x000000040500720c */ /* 0x000fda0000701670 */
[----:B------:R-:W-:Y:S05]  /*0da0*/  @!P0 BRA `(.L_x_1) ;  /* 0x0000000000588947 */ /* 0x000fea0003800000 */
[----:B------:R-:W0:Y:S01]  /*0db0*/  LDCU.64 UR8, c[0x0][0x388] ;  /* 0x00007100ff0877ac */ /* 0x000e220008000a00 */
[----:B------:R-:W1:Y:S01]  /*0dc0*/  LDCU.64 UR12, c[0x0][0x390] ;  /* 0x00007200ff0c77ac */ /* 0x000e620008000a00 */
        /* <DEDUP_REMOVED lines=9> */
[----:B------:R-:W5:Y:S04]  /*0e60*/  LDG.E.64 R16, desc[UR10][R10.64+0x10] ;  /* 0x0000100a0a107981 */ /* 0x000f68000c1e1b00 */
[----:B------:R-:W5:Y:S04]  /*0e70*/  LDG.E.64 R28, desc[UR10][R8.64+0x18] ;  /* 0x0000180a081c7981 */ /* 0x000f68000c1e1b00 */
[----:B------:R-:W5:Y:S01]  /*0e80*/  LDG.E.64 R10, desc[UR10][R10.64+0x18] ;  /* 0x0000180a0a0a7981 */ /* 0x000f62000c1e1b00 */
[----:B--2---:R-:W-:-:S02]  /*0e90*/  DADD R14, R12, R14 ;  /* 0x000000000c0e7229 */ /* 0x004fc4000000000e */
[----:B---3--:R-:W-:-:S06]  /*0ea0*/  DADD R24, R26, R24 ;  /* 0x000000001a187229 */ /* 0x008fcc0000000018 */
[----:B----4-:R-:W-:Y:S02]  /*0eb0*/  DADD R14, R14, R22 ;  /* 0x000000000e0e7229 */ /* 0x010fe40000000016 */
[----:B-----5:R-:W-:-:S06]  /*0ec0*/  DADD R20, R24, R20 ;  /* 0x0000000018147229 */ /* 0x020fcc0000000014 */
[----:B------:R-:W-:Y:S02]  /*0ed0*/  DADD R14, R14, R18 ;  /* 0x000000000e0e7229 */ /* 0x000fe40000000012 */
[----:B------:R-:W-:-:S06]  /*0ee0*/  DADD R16, R20, R16 ;  /* 0x0000000014107229 */ /* 0x000fcc0000000010 */
[----:B------:R-:W-:Y:S02]  /*0ef0*/  DADD R12, R14, R28 ;  /* 0x000000000e0c7229 */ /* 0x000fe4000000001c */
[----:B------:R-:W-:-:S11]  /*0f00*/  DADD R26, R16, R10 ;  /* 0x00000000101a7229 */ /* 0x000fd6000000000a */
.L_x_1:
[----:B------:R-:W-:-:S04]  /*0f10*/  UIADD3 UR4, UPT, UPT, UR4, 0x1, URZ ;  /* 0x0000000104047890 */ /* 0x000fc8000fffe0ff */
[----:B------:R-:W-:-:S09]  /*0f20*/  UISETP.GE.AND UP0, UPT, UR4, UR6, UPT ;  /* 0x000000060400728c */ /* 0x000fd2000bf06270 */
[----:B------:R-:W-:Y:S05]  /*0f30*/  BRA.U !UP0, `(.L_x_8) ;  /* 0xfffffff108a87547 */ /* 0x000fea000b83ffff */
.L_x_0:
[----:B------:R-:W1:Y:S01]  /*0f40*/  LDC.64 R8, c[0x0][0x3b0] ;  /* 0x0000ec00ff087b82 */ /* 0x000e620000000a00 */
[----:B------:R-:W1:Y:S01]  /*0f50*/  LDCU.64 UR4, c[0x0][0x3a8] ;  /* 0x00007500ff0477ac */ /* 0x000e620008000a00 */
[----:B------:R-:W-:Y:S01]  /*0f60*/  MOV R4, 0x1 ;  /* 0x0000000100047802 */ /* 0x000fe20000000f00 */
[----:B------:R-:W-:Y:S01]  /*0f70*/  BSSY.RECONVERGENT B0, `(.L_x_9) ;  /* 0x0000017000007945 */ /* 0x000fe20003800200 */
[----:B------:R-:W-:Y:S01]  /*0f80*/  FSETP.GEU.AND P1, PT, |R13|, 6.5827683646048100446e-37, PT ;  /* 0x036000000d00780b */ /* 0x000fe20003f2e200 */
[----:B-1----:R-:W-:-:S06]  /*0f90*/  DMUL R8, R8, UR4 ;  /* 0x0000000408087c28 */ /* 0x002fcc0008000000 */
[----:B------:R-:W1:Y:S02]  /*0fa0*/  MUFU.RCP64H R5, R9 ;  /* 0x0000000900057308 */ /* 0x000e640000001800 */
[----:B-1----:R-:W-:-:S08]  /*0fb0*/  DFMA R10, -R8, R4, 1 ;  /* 0x3ff00000080a742b */ /* 0x002fd00000000104 */
[----:B------:R-:W-:-:S08]  /*0fc0*/  DFMA R10, R10, R10, R10 ;  /* 0x0000000a0a0a722b */ /* 0x000fd0000000000a */
[----:B------:R-:W-:-:S08]  /*0fd0*/  DFMA R10, R4, R10, R4 ;  /* 0x0000000a040a722b */ /* 0x000fd00000000004 */
[----:B------:R-:W-:-:S08]  /*0fe0*/  DFMA R4, -R8, R10, 1 ;  /* 0x3ff000000804742b */ /* 0x000fd0000000010a */
[----:B------:R-:W-:-:S08]  /*0ff0*/  DFMA R4, R10, R4, R10 ;  /* 0x000000040a04722b */ /* 0x000fd0000000000a */
[----:B------:R-:W-:-:S08]  /*1000*/  DMUL R10, R4, R12 ;  /* 0x0000000c040a7228 */ /* 0x000fd00000000000 */
[----:B------:R-:W-:-:S08]  /*1010*/  DFMA R14, -R8, R10, R12 ;  /* 0x0000000a080e722b */ /* 0x000fd0000000010c */
[----:B------:R-:W-:-:S10]  /*1020*/  DFMA R4, R4, R14, R10 ;  /* 0x0000000e0404722b */ /* 0x000fd4000000000a */
[----:B------:R-:W-:-:S05]  /*1030*/  FFMA R2, RZ, R9, R5 ;  /* 0x00000009ff027223 */ /* 0x000fca0000000005 */
[----:B------:R-:W-:-:S13]  /*1040*/  FSETP.GT.AND P0, PT, |R2|, 1.469367938527859385e-39, PT ;  /* 0x001000000200780b */ /* 0x000fda0003f04200 */
[----:B------:R-:W-:Y:S05]  /*1050*/  @P0 BRA P1, `(.L_x_10) ;  /* 0x0000000000200947 */ /* 0x000fea0000800000 */
[----:B------:R-:W-:Y:S01]  /*1060*/  IMAD.MOV.U32 R10, RZ, RZ, R12 ;  /* 0x000000ffff0a7224 */ /* 0x000fe200078e000c */
[----:B------:R-:W-:Y:S01]  /*1070*/  MOV R2, 0x10c0 ;  /* 0x000010c000027802 */ /* 0x000fe20000000f00 */
[----:B------:R-:W-:Y:S02]  /*1080*/  IMAD.MOV.U32 R11, RZ, RZ, R13 ;  /* 0x000000ffff0b7224 */ /* 0x000fe400078e000d */
[----:B------:R-:W-:Y:S02]  /*1090*/  IMAD.MOV.U32 R12, RZ, RZ, R8 ;  /* 0x000000ffff0c7224 */ /* 0x000fe400078e0008 */
[----:B------:R-:W-:-:S07]  /*10a0*/  IMAD.MOV.U32 R13, RZ, RZ, R9 ;  /* 0x000000ffff0d7224 */ /* 0x000fce00078e0009 */
[----:B0-----:R-:W-:Y:S05]  /*10b0*/  CALL.REL.NOINC `($__internal_0_$__cuda_sm20_div_rn_f64_full) ;  /* 0x0000001800547944 */ /* 0x001fea0003c00000 */
[----:B------:R-:W-:Y:S02]  /*10c0*/  IMAD.MOV.U32 R4, RZ, RZ, R18 ;  /* 0x000000ffff047224 */ /* 0x000fe400078e0012 */
[----:B------:R-:W-:-:S07]  /*10d0*/  IMAD.MOV.U32 R5, RZ, RZ, R19 ;  /* 0x000000ffff057224 */ /* 0x000fce00078e0013 */
.L_x_10:
[----:B------:R-:W-:Y:S05]  /*10e0*/  BSYNC.RECONVERGENT B0 ;  /* 0x0000000000007941 */ /* 0x000fea0003800200 */
.L_x_9:
[----:B------:R-:W1:Y:S01]  /*10f0*/  MUFU.RCP64H R11, R9 ;  /* 0x00000009000b7308 */ /* 0x000e620000001800 */
[----:B------:R-:W-:Y:S01]  /*1100*/  IMAD.MOV.U32 R10, RZ, RZ, 0x1 ;  /* 0x00000001ff0a7424 */ /* 0x000fe200078e00ff */
[----:B------:R-:W-:Y:S01]  /*1110*/  FSETP.GEU.AND P1, PT, |R27|, 6.5827683646048100446e-37, PT ;  /* 0x036000001b00780b */ /* 0x000fe20003f2e200 */
[----:B------:R-:W-:Y:S04]  /*1120*/  BSSY.RECONVERGENT B0, `(.L_x_11) ;  /* 0x0000014000007945 */ /* 0x000fe80003800200 */
        /* <DEDUP_REMOVED lines=12> */
[----:B------:R-:W-:Y:S01]  /*11f0*/  MOV R11, R27 ;  /* 0x0000001b000b7202 */ /* 0x000fe20000000f00 */
[----:B------:R-:W-:Y:S01]  /*1200*/  IMAD.MOV.U32 R12, RZ, RZ, R8 ;  /* 0x000000ffff0c7224 */ /* 0x000fe200078e0008 */
[----:B------:R-:W-:Y:S01]  /*1210*/  MOV R2, 0x1240 ;  /* 0x0000124000027802 */ /* 0x000fe20000000f00 */
[----:B------:R-:W-:-:S07]  /*1220*/  IMAD.MOV.U32 R13, RZ, RZ, R9 ;  /* 0x000000ffff0d7224 */ /* 0x000fce00078e0009 */
[----:B0-----:R-:W-:Y:S05]  /*1230*/  CALL.REL.NOINC `($__internal_0_$__cuda_sm20_div_rn_f64_full) ;  /* 0x0000001400f47944 */ /* 0x001fea0003c00000 */
[----:B------:R-:W-:Y:S02]  /*1240*/  IMAD.MOV.U32 R10, RZ, RZ, R18 ;  /* 0x000000ffff0a7224 */ /* 0x000fe400078e0012 */
[----:B------:R-:W-:-:S07]  /*1250*/  IMAD.MOV.U32 R11, RZ, RZ, R19 ;  /* 0x000000ffff0b7224 */ /* 0x000fce00078e0013 */
.L_x_12:
[----:B------:R-:W-:Y:S05]  /*1260*/  BSYNC.RECONVERGENT B0 ;  /* 0x0000000000007941 */ /* 0x000fea0003800200 */
.L_x_11:
[----:B0-----:R-:W-:Y:S02]  /*1270*/  CS2R R18, SRZ ;  /* 0x0000000000127805 */ /* 0x001fe4000001ff00 */
[----:B------:R-:W-:Y:S01]  /*1280*/  CS2R R26, SRZ ;  /* 0x00000000001a7805 */ /* 0x000fe2000001ff00 */
[----:B------:R-:W-:Y:S06]  /*1290*/  BRA.U !UP1, `(.L_x_13) ;  /* 0x00000015090c7547 */ /* 0x000fec000b800000 */
[----:B------:R-:W0:Y:S01]  /*12a0*/  LDCU.64 UR4, c[0x0][0x3b0] ;  /* 0x00007600ff0477ac */ /* 0x000e220008000a00 */
[----:B------:R-:W-:Y:S02]  /*12b0*/  CS2R R6, SRZ ;  /* 0x0000000000067805 */ /* 0x000fe4000001ff00 */
[----:B------:R-:W-:Y:S02]  /*12c0*/  CS2R R18, SRZ ;  /* 0x0000000000127805 */ /* 0x000fe4000001ff00 */
[----:B------:R-:W-:Y:S01]  /*12d0*/  CS2R R26, SRZ ;  /* 0x00000000001a7805 */ /* 0x000fe2000001ff00 */
[----:B0-----:R-:W0:Y:S01]  /*12e0*/  F2I.F64.TRUNC R2, UR4 ;  /* 0x0000000400027d11 */ /* 0x001e22000830d100 */
[----:B------:R-:W-:Y:S01]  /*12f0*/  UMOV UR4, URZ ;  /* 0x000000ff00047c82 */ /* 0x000fe20008000000 */
[----:B0-----:R-:W-:-:S13]  /*1300*/  R2UR UR9, R2 ;  /* 0x00000000020972ca */ /* 0x001fda00000e0000 */
[----:B------:R-:W-:-:S12]  /*1310*/  ULOP3.LUT UR7, UR9, 0x3, URZ, 0xc0, !UPT ;  /* 0x0000000309077892 */ /* 0x000fd8000f8ec0ff */
.L_x_21:
[----:B------:R-:W-:-:S09]  /*1320*/  UISETP.GE.AND UP0, UPT, UR9, 0x1, UPT ;  /* 0x000000010900788c */ /* 0x000fd2000bf06270 */
[----:B0-----:R-:W-:Y:S05]  /*1330*/  BRA.U !UP0, `(.L_x_14) ;  /* 0x0000001108d87547 */ /* 0x001fea000b800000 */
[----:B------:R-:W0:Y:S01]  /*1340*/  LDCU.64 UR12, c[0x0][0x3b8] ;  /* 0x00007700ff0c77ac */ /* 0x000e220008000a00 */
[----:B------:R-:W-:Y:S01]  /*1350*/  VIADD R13, R3, UR4 ;  /* 0x00000004030d7c36 */ /* 0x000fe20008000000 */
[----:B------:R-:W-:Y:S01]  /*1360*/  UISETP.NE.AND UP0, UPT, UR7, URZ, UPT ;  /* 0x000000ff0700728c */ /* 0x000fe2000bf05270 */
[----:B------:R-:W-:Y:S01]  /*1370*/  UMOV UR5, URZ ;  /* 0x000000ff00057c82 */ /* 0x000fe20008000000 */
[----:B0-----:R-:W0:Y:S07]  /*1380*/  F2I.F64.TRUNC R2, UR12 ;  /* 0x0000000c00027d11 */ /* 0x001e2e000830d100 */
[----:B------:R-:W-:Y:S05]  /*1390*/  BRA.U !UP0, `(.L_x_15) ;  /* 0x0000000108c47547 */ /* 0x000fea000b800000 */
[----:B------:R-:W-:Y:S01]  /*13a0*/  UISETP.NE.AND UP0, UPT, UR7, 0x1, UPT ;  /* 0x000000010700788c */ /* 0x000fe2000bf05270 */
[----:B0-----:R-:W-:-:S08]  /*13b0*/  IMAD R9, R2, R13, RZ ;  /* 0x0000000d02097224 */ /* 0x001fd000078e02ff */
[----:B------:R-:W-:Y:S05]  /*13c0*/  BRA.U !UP0, `(.L_x_16) ;  /* 0x0000000108687547 */ /* 0x000fea000b800000 */
[----:B------:R-:W0:Y:S01]  /*13d0*/  LDC.64 R14, c[0x0][0x388] ;  /* 0x0000e200ff0e7b82 */ /* 0x000e220000000a00 */
[----:B------:R-:W-:-:S06]  /*13e0*/  UISETP.NE.AND UP0, UPT, UR7, 0x2, UPT ;  /* 0x000000020700788c */ /* 0x000fcc000bf05270 */
[----:B------:R-:W-:Y:S01]  /*13f0*/  PLOP3.LUT P0, PT, PT, PT, UP0, 0x80, 0x8 ;  /* 0x000000000008781c */ /* 0x000fe20003f0f008 */
[----:B------:R-:W1:Y:S04]  /*1400*/  LDC.64 R16, c[0x0][0x390] ;  /* 0x0000e400ff107b82 */ /* 0x000e680000000a00 */
[----:B------:R-:W-:Y:S02]  /*1410*/  @UP0 UMOV UR5, 0x1 ;  /* 0x0000000100050882 */ /* 0x000fe40000000000 */
[----:B------:R-:W-:-:S06]  /*1420*/  IADD3 R25, PT, PT, R9, UR5, R0 ;  /* 0x0000000509197c10 */ /* 0x000fcc000fffe000 */
[----:B------:R-:W-:-:S04]  /*1430*/  @P0 IMAD.IADD R23, R0, 0x1, R9 ;  /* 0x0000000100170824 */ /* 0x000fc800078e0209 */
[----:B0-----:R-:W-:-:S06]  /*1440*/  @P0 IMAD.WIDE R20, R23, 0x8, R14 ;  /* 0x0000000817140825 */ /* 0x001fcc00078e020e */
[----:B------:R-:W2:Y:S01]  /*1450*/  @P0 LDG.E.64 R20, desc[UR10][R20.64] ;  /* 0x0000000a14140981 */ /* 0x000ea2000c1e1b00 */
[----:B-1----:R-:W-:-:S06]  /*1460*/  @P0 IMAD.WIDE R22, R23, 0x8, R16 ;  /* 0x0000000817160825 */ /* 0x002fcc00078e0210 */
[----:B------:R-:W3:Y:S01]  /*1470*/  @P0 LDG.E.64 R22, desc[UR10][R22.64] ;  /* 0x0000000a16160981 */ /* 0x000ee2000c1e1b00 */
[----:B------:R-:W-:-:S04]  /*1480*/  IMAD.WIDE R14, R25, 0x8, R14 ;  /* 0x00000008190e7825 */ /* 0x000fc800078e020e */
[----:B------:R-:W-:Y:S02]  /*1490*/  IMAD.WIDE R16, R25, 0x8, R16 ;  /* 0x0000000819107825 */ /* 0x000fe400078e0210 */
[----:B------:R-:W4:Y:S04]  /*14a0*/  LDG.E.64 R14, desc[UR10][R14.64] ;  /* 0x0000000a0e0e7981 */ /* 0x000f28000c1e1b00 */
[----:B------:R-:W5:Y:S01]  /*14b0*/  LDG.E.64 R16, desc[UR10][R16.64] ;  /* 0x0000000a10107981 */ /* 0x000f62000c1e1b00 */
[----:B------:R-:W-:Y:S01]  /*14c0*/  UIADD3 UR5, UPT, UPT, UR5, 0x1, URZ ;  /* 0x0000000105057890 */ /* 0x000fe2000fffe0ff */
[----:B--2---:R-:W-:Y:S02]  /*14d0*/  @P0 DADD R24, R20, -R4 ;  /* 0x0000000014180229 */ /* 0x004fe40000000804 */
[----:B---3--:R-:W-:-:S06]  /*14e0*/  @P0 DADD R28, R22, -R10 ;  /* 0x00000000161c0229 */ /* 0x008fcc000000080a */
[C---:B------:R-:W-:Y:S02]  /*14f0*/  @P0 DFMA R18, R24.reuse, R24, R18 ;  /* 0x000000181812022b */ /* 0x040fe40000000012 */
[-C--:B------:R-:W-:Y:S02]  /*1500*/  @P0 DFMA R26, R24, R28.reuse, R26 ;  /* 0x0000001c181a022b */ /* 0x080fe4000000001a */
[----:B----4-:R-:W-:Y:S02]  /*1510*/  DADD R24, R14, -R4 ;  /* 0x000000000e187229 */ /* 0x010fe40000000804 */
[----:B-----5:R-:W-:Y:S02]  /*1520*/  DADD R20, R16, -R10 ;  /* 0x0000000010147229 */ /* 0x020fe4000000080a */
[----:B------:R-:W-:-:S04]  /*1530*/  @P0 DFMA R6, R28, R28, R6 ;  /* 0x0000001c1c06022b */ /* 0x000fc80000000006 */
[C---:B------:R-:W-:Y:S02]  /*1540*/  DFMA R18, R24.reuse, R24, R18 ;  /* 0x000000181812722b */ /* 0x040fe40000000012 */
[-C--:B------:R-:W-:Y:S02]  /*1550*/  DFMA R26, R24, R20.reuse, R26 ;  /* 0x00000014181a722b */ /* 0x080fe4000000001a */
[----:B------:R-:W-:-:S11]  /*1560*/  DFMA R6, R20, R20, R6 ;  /* 0x000000141406722b */ /* 0x000fd60000000006 */
.L_x_16:
[----:B------:R-:W0:Y:S01]  /*1570*/  LDC.64 R14, c[0x0][0x388] ;  /* 0x0000e200ff0e7b82 */ /* 0x000e220000000a00 */
[----:B------:R-:W-:-:S07]  /*1580*/  IADD3 R23, PT, PT, R9, UR5, R0 ;  /* 0x0000000509177c10 */ /* 0x000fce000fffe000 */
[----:B------:R-:W1:Y:S01]  /*1590*/  LDC.64 R16, c[0x0][0x390] ;  /* 0x0000e400ff107b82 */ /* 0x000e620000000a00 */
[----:B0-----:R-:W-:-:S06]  /*15a0*/  IMAD.WIDE R8, R23, 0x8, R14 ;  /* 0x0000000817087825 */ /* 0x001fcc00078e020e */
[----:B------:R-:W2:Y:S01]  /*15b0*/  LDG.E.64 R8, desc[UR10][R8.64] ;  /* 0x0000000a08087981 */ /* 0x000ea2000c1e1b00 */
[----:B-1----:R-:W-:-:S06]  /*15c0*/  IMAD.WIDE R22, R23, 0x8, R16 ;  /* 0x0000000817167825 */ /* 0x002fcc00078e0210 */
[----:B------:R-:W3:Y:S01]  /*15d0*/  LDG.E.64 R22, desc[UR10][R22.64] ;  /* 0x0000000a16167981 */ /* 0x000ee2000c1e1b00 */
[----:B------:R-:W-:Y:S01]  /*15e0*/  UIADD3 UR5, UPT, UPT, UR5, 0x1, URZ ;  /* 0x0000000105057890 */ /* 0x000fe2000fffe0ff */
[----:B--2---:R-:W-:Y:S02]  /*15f0*/  DADD R16, R8, -R4 ;  /* 0x0000000008107229 */ /* 0x004fe40000000804 */
[----:B---3--:R-:W-:-:S06]  /*1600*/  DADD R24, R22, -R10 ;  /* 0x0000000016187229 */ /* 0x008fcc000000080a */
[----:B------:R-:W-:Y:S02]  /*1610*/  DFMA R14, R16, R16, R18 ;  /* 0x00000010100e722b */ /* 0x000fe40000000012 */
[-C--:B------:R-:W-:Y:S02]  /*1620*/  DFMA R20, R24, R24.reuse, R6 ;  /* 0x000000181814722b */ /* 0x080fe40000000006 */
[----:B------:R-:W-:-:S06]  /*1630*/  DFMA R16, R16, R24, R26 ;  /* 0x000000181010722b */ /* 0x000fcc000000001a */
[----:B------:R-:W-:Y:S02]  /*1640*/  IMAD.MOV.U32 R18, RZ, RZ, R14 ;  /* 0x000000ffff127224 */ /* 0x000fe400078e000e */
[----:B------:R-:W-:Y:S01]  /*1650*/  IMAD.MOV.U32 R19, RZ, RZ, R15 ;  /* 0x000000ffff137224 */ /* 0x000fe200078e000f */
[----:B------:R-:W-:Y:S01]  /*1660*/  MOV R6, R20 ;  /* 0x0000001400067202 */ /* 0x000fe20000000f00 */
[----:B------:R-:W-:Y:S02]  /*1670*/  IMAD.MOV.U32 R7, RZ, RZ, R21 ;  /* 0x000000ffff077224 */ /* 0x000fe400078e0015 */
[----:B------:R-:W-:Y:S02]  /*1680*/  IMAD.MOV.U32 R26, RZ, RZ, R16 ;  /* 0x000000ffff1a7224 */ /* 0x000fe400078e0010 */
[----:B------:R-:W-:Y:S01]  /*1690*/  IMAD.MOV.U32 R27, RZ, RZ, R17 ;  /* 0x000000ffff1b7224 */ /* 0x000fe200078e0011 */
[----:B------:R-:W-:Y:S06]  /*16a0*/  BRA `(.L_x_17) ;  /* 0x0000000000247947 */ /* 0x000fec0003800000 */
.L_x_15:
[----:B------:R-:W-:Y:S01]  /*16b0*/  IMAD.MOV.U32 R20, RZ, RZ, R6 ;  /* 0x000000ffff147224 */ /* 0x000fe200078e0006 */
[----:B------:R-:W-:Y:S01]  /*16c0*/  MOV R17, R27 ;  /* 0x0000001b00117202 */ /* 0x000fe20000000f00 */
[----:B------:R-:W-:Y:S01]  /*16d0*/  IMAD.MOV.U32 R21, RZ, RZ, R7 ;  /* 0x000000ffff157224 */ /* 0x000fe200078e0007 */
[----:B------:R-:W-:Y:S01]  /*16e0*/  CS2R R6, SRZ ;  /* 0x0000000000067805 */ /* 0x000fe2000001ff00 */
[----:B------:R-:W-:Y:S02]  /*16f0*/  IMAD.MOV.U32 R14, RZ, RZ, R18 ;  /* 0x000000ffff0e7224 */ /* 0x000fe400078e0012 */
[----:B------:R-:W-:Y:S01]  /*1700*/  IMAD.MOV.U32 R15, RZ, RZ, R19 ;  /* 0x000000ffff0f7224 */ /* 0x000fe200078e0013 */
[----:B------:R-:W-:Y:S01]  /*1710*/  CS2R R18, SRZ ;  /* 0x0000000000127805 */ /* 0x000fe2000001ff00 */
[----:B------:R-:W-:Y:S01]  /*1720*/  IMAD.MOV.U32 R16, RZ, RZ, R26 ;  /* 0x000000ffff107224 */ /* 0x000fe200078e001a */
[----:B------:R-:W-:-:S07]  /*1730*/  CS2R R26, SRZ ;  /* 0x00000000001a7805 */ /* 0x000fce000001ff00 */
.L_x_17:
[----:B------:R-:W-:-:S09]  /*1740*/  UISETP.GE.U32.AND UP0, UPT, UR9, 0x4, UPT ;  /* 0x000000040900788c */ /* 0x000fd2000bf06070 */
[----:B------:R-:W-:Y:S05]  /*1750*/  BRA.U !UP0, `(.L_x_14) ;  /* 0x0000000d08d07547 */ /* 0x000fea000b800000 */
[----:B------:R-:W-:Y:S02]  /*1760*/  UIADD3 UR8, UPT, UPT, UR9, -UR5, URZ ;  /* 0x8000000509087290 */ /* 0x000fe4000fffe0ff */
[----:B------:R-:W-:Y:S01]  /*1770*/  VIADD R6, R0, UR5 ;  /* 0x0000000500067c36 */ /* 0x000fe20008000000 */
[----:B------:R-:W-:Y:S01]  /*1780*/  MOV R27, R17 ;  /* 0x00000011001b7202 */ /* 0x000fe20000000f00 */
[----:B------:R-:W-:Y:S01]  /*1790*/  IMAD.MOV.U32 R7, RZ, RZ, R21 ;  /* 0x000000ffff077224 */ /* 0x000fe200078e0015 */
[----:B------:R-:W-:Y:S01]  /*17a0*/  UISETP.GT.AND UP1, UPT, UR8, 0xc, UPT ;  /* 0x0000000c0800788c */ /* 0x000fe2000bf24270 */
[----:B0-----:R-:W-:Y:S01]  /*17b0*/  IMAD R6, R2, R13, R6 ;  /* 0x0000000d02067224 */ /* 0x001fe200078e0206 */
[----:B------:R-:W-:Y:S01]  /*17c0*/  UPLOP3.LUT UP0, UPT, UPT, UPT, UPT, 0x80, 0x8 ;  /* 0x000000000008789c */ /* 0x000fe20003f0f070 */
[----:B------:R-:W-:Y:S02]  /*17d0*/  IMAD.MOV.U32 R18, RZ, RZ, R14 ;  /* 0x000000ffff127224 */ /* 0x000fe400078e000e */
[----:B------:R-:W-:-:S04]  /*17e0*/  IMAD.WIDE R8, R6, 0x8, RZ ;  /* 0x0000000806087825 */ /* 0x000fc800078e02ff */
[----:B------:R-:W-:Y:S02]  /*17f0*/  IMAD.MOV.U32 R2, RZ, RZ, R8 ;  /* 0x000000ffff027224 */ /* 0x000fe400078e0008 */
[----:B------:R-:W-:Y:S02]  /*1800*/  IMAD.MOV.U32 R6, RZ, RZ, R20 ;  /* 0x000000ffff067224 */ /* 0x000fe400078e0014 */
[----:B------:R-:W-:Y:S02]  /*1810*/  IMAD.MOV.U32 R19, RZ, RZ, R15 ;  /* 0x000000ffff137224 */ /* 0x000fe400078e000f */
[----:B------:R-:W-:Y:S01]  /*1820*/  IMAD.MOV.U32 R26, RZ, RZ, R16 ;  /* 0x000000ffff1a7224 */ /* 0x000fe200078e0010 */
[----:B------:R-:W-:Y:S06]  /*1830*/  BRA.U !UP1, `(.L_x_18) ;  /* 0x0000000509f47547 */ /* 0x000fec000b800000 */
[----:B------:R-:W0:Y:S01]  /*1840*/  LDCU.64 UR12, c[0x0][0x388] ;  /* 0x00007100ff0c77ac */ /* 0x000e220008000a00 */
[----:B------:R-:W1:Y:S01]  /*1850*/  LDCU.64 UR14, c[0x0][0x390] ;  /* 0x00007200ff0e77ac */ /* 0x000e620008000a00 */
[----:B------:R-:W-:Y:S02]  /*1860*/  UIADD3 UR8, UPT, UPT, UR9, -0xc, URZ ;  /* 0xfffffff409087890 */ /* 0x000fe4000fffe0ff */
[----:B------:R-:W-:-:S11]  /*1870*/  UPLOP3.LUT UP0, UPT, UPT, UPT, UPT, 0x40, 0x4 ;  /* 0x000000000004789c */ /* 0x000fd60003f0e870 */
.L_x_19:
        /* <DEDUP_REMOVED lines=8> */
[----:B------:R-:W5:Y:S01]  /*1900*/  LDG.E.64 R28, desc[UR10][R24.64+0x78] ;  /* 0x0000780a181c7981 */ /* 0x000f62000c1e1b00 */
[----:B--2---:R-:W-:-:S02]  /*1910*/  DADD R14, R14, -R4 ;  /* 0x000000000e0e7229 */ /* 0x004fc40000000804 */
[----:B---3--:R-:W-:-:S06]  /*1920*/  DADD R20, R20, -R10 ;  /* 0x0000000014147229 */ /* 0x008fcc000000080a */
[C---:B------:R-:W-:Y:S02]  /*1930*/  DFMA R18, R14.reuse, R14, R18 ;  /* 0x0000000e0e12722b */ /* 0x040fe40000000012 */
[-C--:B------:R-:W-:Y:S02]  /*1940*/  DFMA R14, R14, R20.reuse, R26 ;  /* 0x000000140e0e722b */ /* 0x080fe4000000001a */
[----:B------:R-:W-:Y:S01]  /*1950*/  DFMA R26, R20, R20, R6 ;  /* 0x00000014141a722b */ /* 0x000fe20000000006 */
[----:B------:R-:W2:Y:S04]  /*1960*/  LDG.E.64 R6, desc[UR10][R24.64+0x10] ;  /* 0x0000100a18067981 */ /* 0x000ea8000c1e1b00 */
[----:B------:R-:W3:Y:S01]  /*1970*/  LDG.E.64 R20, desc[UR10][R12.64+0x10] ;  /* 0x0000100a0c147981 */ /* 0x000ee2000c1e1b00 */
[----:B----4-:R-:W-:-:S02]  /*1980*/  DADD R16, R16, -R4 ;  /* 0x0000000010107229 */ /* 0x010fc40000000804 */
[----:B-----5:R-:W-:-:S06]  /*1990*/  DADD R22, R22, -R10 ;  /* 0x0000000016167229 */ /* 0x020fcc000000080a */
[C---:B------:R-:W-:Y:S02]  /*19a0*/  DFMA R18, R16.reuse, R16, R18 ;  /* 0x000000101012722b */ /* 0x040fe40000000012 */
[-C--:B------:R-:W-:Y:S02]  /*19b0*/  DFMA R14, R16, R22.reuse, R14 ;  /* 0x00000016100e722b */ /* 0x080fe4000000000e */
[----:B------:R-:W-:Y:S02]  /*19c0*/  DFMA R26, R22, R22, R26 ;  /* 0x00000016161a722b */ /* 0x000fe4000000001a */
[----:B--2---:R-:W-:Y:S01]  /*19d0*/  DADD R16, R6, -R4 ;  /* 0x0000000006107229 */ /* 0x004fe20000000804 */
[----:B------:R-:W2:Y:S01]  /*19e0*/  LDG.E.64 R6, desc[UR10][R24.64+0x18] ;  /* 0x0000180a18067981 */ /* 0x000ea2000c1e1b00 */
[----:B---3--:R-:W-:-:S03]  /*19f0*/  DADD R22, R20, -R10 ;  /* 0x0000000014167229 */ /* 0x008fc6000000080a */
[----:B------:R-:W3:Y:S03]  /*1a00*/  LDG.E.64 R20, desc[UR10][R12.64+0x18] ;  /* 0x0000180a0c147981 */ /* 0x000ee6000c1e1b00 */
[C---:B------:R-:W-:Y:S02]  /*1a10*/  DFMA R18, R16.reuse, R16, R18 ;  /* 0x000000101012722b */ /* 0x040fe40000000012 */
[-C--:B------:R-:W-:Y:S02]  /*1a20*/  DFMA R14, R16, R22.reuse, R14 ;  /* 0x00000016100e722b */ /* 0x080fe4000000000e */
[----:B------:R-:W-:Y:S01]  /*1a30*/  DFMA R26, R22, R22, R26 ;  /* 0x00000016161a722b */ /* 0x000fe2000000001a */
[----:B------:R-:W4:Y:S04]  /*1a40*/  LDG.E.64 R16, desc[UR10][R24.64+0x20] ;  /* 0x0000200a18107981 */ /* 0x000f28000c1e1b00 */
[----:B------:R-:W5:Y:S01]  /*1a50*/  LDG.E.64 R22, desc[UR10][R12.64+0x20] ;  /* 0x0000200a0c167981 */ /* 0x000f62000c1e1b00 */
[----:B--2---:R-:W-:-:S02]  /*1a60*/  DADD R6, R6, -R4 ;  /* 0x0000000006067229 */ /* 0x004fc40000000804 */
[----:B---3--:R-:W-:-:S06]  /*1a70*/  DADD R20, R20, -R10 ;  /* 0x0000000014147229 */ /* 0x008fcc000000080a */
[C---:B------:R-:W-:Y:S02]  /*1a80*/  DFMA R18, R6.reuse, R6, R18 ;  /* 0x000000060612722b */ /* 0x040fe40000000012 */
[-C--:B------:R-:W-:Y:S02]  /*1a90*/  DFMA R14, R6, R20.reuse, R14 ;  /* 0x00000014060e722b */ /* 0x080fe4000000000e */
[----:B----4-:R-:W-:Y:S01]  /*1aa0*/  DADD R16, R16, -R4 ;  /* 0x0000000010107229 */ /* 0x010fe20000000804 */
[----:B------:R-:W2:Y:S01]  /*1ab0*/  LDG.E.64 R6, desc[UR10][R24.64+0x28] ;  /* 0x0000280a18067981 */ /* 0x000ea2000c1e1b00 */
[----:B------:R-:W-:Y:S02]  /*1ac0*/  DFMA R26, R20, R20, R26 ;  /* 0x00000014141a722b */ /* 0x000fe4000000001a */
[----:B-----5:R-:W-:Y:S01]  /*1ad0*/  DADD R22, R22, -R10 ;  /* 0x0000000016167229 */ /* 0x020fe2000000080a */
[----:B------:R-:W3:Y:S03]  /*1ae0*/  LDG.E.64 R20, desc[UR10][R12.64+0x28] ;  /* 0x0000280a0c147981 */ /* 0x000ee6000c1e1b00 */
[----:B------:R-:W-:-:S04]  /*1af0*/  DFMA R18, R16, R16, R18 ;  /* 0x000000101012722b */ /* 0x000fc80000000012 */
[-C--:B------:R-:W-:Y:S02]  /*1b00*/  DFMA R14, R16, R22.reuse, R14 ;  /* 0x00000016100e722b */ /* 0x080fe4000000000e */
[----:B------:R-:W-:Y:S01]  /*1b10*/  DFMA R26, R22, R22, R26 ;  /* 0x00000016161a722b */ /* 0x000fe2000000001a */
[----:B------:R-:W4:Y:S04]  /*1b20*/  LDG.E.64 R16, desc[UR10][R24.64+0x30] ;  /* 0x0000300a18107981 */ /* 0x000f28000c1e1b00 */
[----:B------:R-:W5:Y:S01]  /*1b30*/  LDG.E.64 R22, desc[UR10][R12.64+0x30] ;  /* 0x0000300a0c167981 */ /* 0x000f62000c1e1b00 */
[----:B--2---:R-:W-:Y:S02]  /*1b40*/  DADD R6, R6, -R4 ;  /* 0x0000000006067229 */ /* 0x004fe40000000804 */
        /* <DEDUP_REMOVED lines=54> */
[----:B------:R-:W5:Y:S04]  /*1eb0*/  LDG.E.64 R22, desc[UR10][R12.64+0x70] ;  /* 0x0000700a0c167981 */ /* 0x000f68000c1e1b00 */
[----:B------:R-:W5:Y:S01]  /*1ec0*/  LDG.E.64 R12, desc[UR10][R12.64+0x78] ;  /* 0x0000780a0c0c7981 */ /* 0x000f62000c1e1b00 */
[----:B------:R-:W-:Y:S01]  /*1ed0*/  UIADD3 UR5, UPT, UPT, UR5, 0x10, URZ ;  /* 0x0000001005057890 */ /* 0x000fe2000fffe0ff */
[----:B------:R-:W-:-:S03]  /*1ee0*/  DADD R28, R28, -R4 ;  /* 0x000000001c1c7229 */ /* 0x000fc60000000804 */
[----:B------:R-:W-:Y:S01]  /*1ef0*/  UISETP.GE.AND UP1, UPT, UR5, UR8, UPT ;  /* 0x000000080500728c */ /* 0x000fe2000bf26270 */
[----:B------:R-:W-:-:S05]  /*1f00*/  IADD3 R2, P0, PT, R2, 0x80, RZ ;  /* 0x0000008002027810 */ /* 0x000fca0007f1e0ff */
[----:B------:R-:W-:Y:S01]  /*1f10*/  IMAD.X R9, RZ, RZ, R9, P0 ;  /* 0x000000ffff097224 */ /* 0x000fe200000e0609 */
[----:B--2---:R-:W-:Y:S02]  /*1f20*/  DADD R6, R6, -R4 ;  /* 0x0000000006067229 */ /* 0x004fe40000000804 */
[----:B---3--:R-:W-:-:S06]  /*1f30*/  DADD R20, R20, -R10 ;  /* 0x0000000014147229 */ /* 0x008fcc000000080a */
[C---:B------:R-:W-:Y:S02]  /*1f40*/  DFMA R18, R6.reuse, R6, R18 ;  /* 0x000000060612722b */ /* 0x040fe40000000012 */
[-C--:B------:R-:W-:Y:S02]  /*1f50*/  DFMA R14, R6, R20.reuse, R14 ;  /* 0x00000014060e722b */ /* 0x080fe4000000000e */
[----:B----4-:R-:W-:Y:S02]  /*1f60*/  DADD R16, R16, -R4 ;  /* 0x0000000010107229 */ /* 0x010fe40000000804 */
[----:B------:R-:W-:Y:S02]  /*1f70*/  DFMA R26, R20, R20, R26 ;  /* 0x00000014141a722b */ /* 0x000fe4000000001a */
[----:B-----5:R-:W-:-:S04]  /*1f80*/  DADD R22, R22, -R10 ;  /* 0x0000000016167229 */ /* 0x020fc8000000080a */
[----:B------:R-:W-:-:S04]  /*1f90*/  DFMA R18, R16, R16, R18 ;  /* 0x000000101012722b */ /* 0x000fc80000000012 */
[-C--:B------:R-:W-:Y:S02]  /*1fa0*/  DFMA R14, R16, R22.reuse, R14 ;  /* 0x00000016100e722b */ /* 0x080fe4000000000e */
[----:B------:R-:W-:Y:S02]  /*1fb0*/  DADD R12, R12, -R10 ;  /* 0x000000000c0c7229 */ /* 0x000fe4000000080a */
[----:B------:R-:W-:Y:S02]  /*1fc0*/  DFMA R6, R22, R22, R26 ;  /* 0x000000161606722b */ /* 0x000fe4000000001a */
[----:B------:R-:W-:-:S04]  /*1fd0*/  DFMA R18, R28, R28, R18 ;  /* 0x0000001c1c12722b */ /* 0x000fc80000000012 */
[-C--:B------:R-:W-:Y:S02]  /*1fe0*/  DFMA R26, R28, R12.reuse, R14 ;  /* 0x0000000c1c1a722b */ /* 0x080fe4000000000e */
[----:B------:R-:W-:Y:S01]  /*1ff0*/  DFMA R6, R12, R12, R6 ;  /* 0x0000000c0c06722b */ /* 0x000fe20000000006 */
[----:B------:R-:W-:Y:S10]  /*2000*/  BRA.U !UP1, `(.L_x_19) ;  /* 0xfffffff9091c7547 */ /* 0x000ff4000b83ffff */
.L_x_18:
[----:B------:R-:W-:-:S04]  /*2010*/  UIADD3 UR8, UPT, UPT, UR9, -UR5, URZ ;  /* 0x8000000509087290 */ /* 0x000fc8000fffe0ff */
[----:B------:R-:W-:-:S09]  /*2020*/  UISETP.GT.AND UP1, UPT, UR8, 0x4, UPT ;  /* 0x000000040800788c */ /* 0x000fd2000bf24270 */
[----:B------:R-:W-:Y:S05]  /*2030*/  BRA.U !UP1, `(.L_x_20) ;  /* 0x0000000509087547 */ /* 0x000fea000b800000 */
        /* <DEDUP_REMOVED lines=22> */
[----:B------:R-:W-:Y:S01]  /*21a0*/  DFMA R6, R20, R20, R6 ;  /* 0x000000141406722b */ /* 0x000fe20000000006 */
[----:B------:R-:W4:Y:S04]  /*21b0*/  LDG.E.64 R22, desc[UR10][R12.64+0x18] ;  /* 0x0000180a0c167981 */ /* 0x000f28000c1e1b00 */
[----:B------:R-:W5:Y:S01]  /*21c0*/  LDG.E.64 R20, desc[UR10][R16.64+0x18] ;  /* 0x0000180a10147981 */ /* 0x000f62000c1e1b00 */
[----:B--2---:R-:W-:-:S02]  /*21d0*/  DADD R26, R26, -R10 ;  /* 0x000000001a1a7229 */ /* 0x004fc4000000080a */
[----:B---3--:R-:W-:-:S08]  /*21e0*/  DADD R24, R24, -R4 ;  /* 0x0000000018187229 */ /* 0x008fd00000000804 */
[C---:B------:R-:W-:Y:S02]  /*21f0*/  DFMA R14, R24.reuse, R26, R14 ;  /* 0x0000001a180e722b */ /* 0x040fe4000000000e */
[----:B------:R-:W-:Y:S02]  /*2200*/  DFMA R18, R24, R24, R18 ;  /* 0x000000181812722b */ /* 0x000fe40000000012 */
[----:B------:R-:W-:Y:S01]  /*2210*/  DFMA R26, R26, R26, R6 ;  /* 0x0000001a1a1a722b */ /* 0x000fe20000000006 */
[----:B------:R-:W2:Y:S04]  /*2220*/  LDG.E.64 R24, desc[UR10][R12.64+0x20] ;  /* 0x0000200a0c187981 */ /* 0x000ea8000c1e1b00 */
[----:B------:R-:W3:Y:S01]  /*2230*/  LDG.E.64 R6, desc[UR10][R16.64+0x20] ;  /* 0x0000200a10067981 */ /* 0x000ee2000c1e1b00 */
[----:B-----5:R-:W-:-:S02]  /*2240*/  DADD R20, R20, -R4 ;  /* 0x0000000014147229 */ /* 0x020fc40000000804 */
[----:B----4-:R-:W-:-:S06]  /*2250*/  DADD R22, R22, -R10 ;  /* 0x0000000016167229 */ /* 0x010fcc000000080a */
[C---:B------:R-:W-:Y:S02]  /*2260*/  DFMA R18, R20.reuse, R20, R18 ;  /* 0x000000141412722b */ /* 0x040fe40000000012 */
[-C--:B------:R-:W-:Y:S02]  /*2270*/  DFMA R14, R20, R22.reuse, R14 ;  /* 0x00000016140e722b */ /* 0x080fe4000000000e */
[----:B------:R-:W-:Y:S01]  /*2280*/  DFMA R26, R22, R22, R26 ;  /* 0x00000016161a722b */ /* 0x000fe2000000001a */
[----:B------:R-:W4:Y:S01]  /*2290*/  LDG.E.64 R22, desc[UR10][R12.64+0x28] ;  /* 0x0000280a0c167981 */ /* 0x000f22000c1e1b00 */
[----:B--2---:R-:W-:Y:S02]  /*22a0*/  DADD R24, R24, -R10 ;  /* 0x0000000018187229 */ /* 0x004fe4000000080a */
[----:B---3--:R-:W-:Y:S01]  /*22b0*/  DADD R20, R6, -R4 ;  /* 0x0000000006147229 */ /* 0x008fe20000000804 */
[----:B------:R-:W2:Y:S05]  /*22c0*/  LDG.E.64 R6, desc[UR10][R16.64+0x28] ;  /* 0x0000280a10067981 */ /* 0x000eaa000c1e1b00 */
[----:B------:R-:W-:-:S02]  /*22d0*/  DFMA R26, R24, R24, R26 ;  /* 0x00000018181a722b */ /* 0x000fc4000000001a */
[C---:B------:R-:W-:Y:S02]  /*22e0*/  DFMA R18, R20.reuse, R20, R18 ;  /* 0x000000141412722b */ /* 0x040fe40000000012 */
[----:B------:R-:W-:Y:S01]  /*22f0*/  DFMA R14, R20, R24, R14 ;  /* 0x00000018140e722b */ /* 0x000fe2000000000e */
[----:B------:R-:W3:Y:S04]  /*2300*/  LDG.E.64 R20, desc[UR10][R16.64+0x30] ;  /* 0x0000300a10147981 */ /* 0x000ee8000c1e1b00 */
[----:B------:R-:W5:Y:S04]  /*2310*/  LDG.E.64 R24, desc[UR10][R12.64+0x30] ;  /* 0x0000300a0c187981 */ /* 0x000f68000c1e1b00 */
[----:B------:R-:W5:Y:S01]  /*2320*/  LDG.E.64 R12, desc[UR10][R12.64+0x38] ;  /* 0x0000380a0c0c7981 */ /* 0x000f62000c1e1b00 */
[----:B----4-:R-:W-:-:S08]  /*2330*/  DADD R22, R22, -R10 ;  /* 0x0000000016167229 */ /* 0x010fd0000000080a */
[----:B------:R-:W-:Y:S02]  /*2340*/  DFMA R26, R22, R22, R26 ;  /* 0x00000016161a722b */ /* 0x000fe4000000001a */
[----:B------:R-:W-:Y:S01]  /*2350*/  DADD R28, R28, -R4 ;  /* 0x000000001c1c7229 */ /* 0x000fe20000000804 */
[----:B------:R-:W-:Y:S01]  /*2360*/  IADD3 R2, P0, PT, R2, 0x40, RZ ;  /* 0x0000004002027810 */ /* 0x000fe20007f1e0ff */
[----:B------:R-:W-:-:S04]  /*2370*/  UIADD3 UR5, UPT, UPT, UR5, 0x8, URZ ;  /* 0x0000000805057890 */ /* 0x000fc8000fffe0ff */
[----:B------:R-:W-:Y:S01]  /*2380*/  IMAD.X R9, RZ, RZ, R9, P0 ;  /* 0x000000ffff097224 */ /* 0x000fe200000e0609 */
[----:B------:R-:W-:Y:S01]  /*2390*/  UPLOP3.LUT UP0, UPT, UPT, UPT, UPT, 0x40, 0x4 ;  /* 0x000000000004789c */ /* 0x000fe20003f0e870 */
[----:B--2---:R-:W-:-:S08]  /*23a0*/  DADD R6, R6, -R4 ;  /* 0x0000000006067229 */ /* 0x004fd00000000804 */
[C---:B------:R-:W-:Y:S02]  /*23b0*/  DFMA R18, R6.reuse, R6, R18 ;  /* 0x000000060612722b */ /* 0x040fe40000000012 */
[----:B------:R-:W-:Y:S02]  /*23c0*/  DFMA R14, R6, R22, R14 ;  /* 0x00000016060e722b */ /* 0x000fe4000000000e */
[----:B---3--:R-:W-:Y:S02]  /*23d0*/  DADD R20, R20, -R4 ;  /* 0x0000000014147229 */ /* 0x008fe40000000804 */
[----:B-----5:R-:W-:-:S06]  /*23e0*/  DADD R24, R24, -R10 ;  /* 0x0000000018187229 */ /* 0x020fcc000000080a */
[C---:B------:R-:W-:Y:S02]  /*23f0*/  DFMA R18, R20.reuse, R20, R18 ;  /* 0x000000141412722b */ /* 0x040fe40000000012 */
[-C--:B------:R-:W-:Y:S02]  /*2400*/  DFMA R14, R20, R24.reuse, R14 ;  /* 0x00000018140e722b */ /* 0x080fe4000000000e */
[----:B------:R-:W-:Y:S02]  /*2410*/  DADD R12, R12, -R10 ;  /* 0x000000000c0c7229 */ /* 0x000fe4000000080a */
[----:B------:R-:W-:Y:S02]  /*2420*/  DFMA R6, R24, R24, R26 ;  /* 0x000000181806722b */ /* 0x000fe4000000001a */
[----:B------:R-:W-:-:S04]  /*2430*/  DFMA R18, R28, R28, R18 ;  /* 0x0000001c1c12722b */ /* 0x000fc80000000012 */
[-C--:B------:R-:W-:Y:S02]  /*2440*/  DFMA R26, R28, R12.reuse, R14 ;  /* 0x0000000c1c1a722b */ /* 0x080fe4000000000e */
[----:B------:R-:W-:-:S11]  /*2450*/  DFMA R6, R12, R12, R6 ;  /* 0x0000000c0c06722b */ /* 0x000fd60000000006 */
.L_x_20:
[----:B------:R-:W-:-:S09]  /*2460*/  UISETP.LT.OR UP0, UPT, UR5, UR9, UP0 ;  /* 0x000000090500728c */ /* 0x000fd20008701670 */
        /* <DEDUP_REMOVED lines=13> */
[----:B------:R-:W5:Y:S01]  /*2540*/  LDG.E.64 R8, desc[UR10][R8.64+0x18] ;  /* 0x0000180a08087981 */ /* 0x000f62000c1e1b00 */
[----:B--2---:R-:W-:-:S02]  /*2550*/  DADD R22, R22, -R4 ;  /* 0x0000000016167229 */ /* 0x004fc40000000804 */
[----:B---3--:R-:W-:-:S06]  /*2560*/  DADD R14, R14, -R10 ;  /* 0x000000000e0e7229 */ /* 0x008fcc000000080a */
[C---:B------:R-:W-:Y:S02]  /*2570*/  DFMA R18, R22.reuse, R22, R18 ;  /* 0x000000161612722b */ /* 0x040fe40000000012 */
[-C--:B------:R-:W-:Y:S01]  /*2580*/  DFMA R26, R22, R14.reuse, R26 ;  /* 0x0000000e161a722b */ /* 0x080fe2000000001a */
[----:B------:R-:W2:Y:S01]  /*2590*/  LDG.E.64 R22, desc[UR10][R12.64+0x10] ;  /* 0x0000100a0c167981 */ /* 0x000ea2000c1e1b00 */
[----:B----4-:R-:W-:Y:S02]  /*25a0*/  DADD R16, R16, -R4 ;  /* 0x0000000010107229 */ /* 0x010fe40000000804 */
[----:B-----5:R-:W-:Y:S02]  /*25b0*/  DADD R20, R20, -R10 ;  /* 0x0000000014147229 */ /* 0x020fe4000000080a */
[----:B------:R-:W-:Y:S02]  /*25c0*/  DFMA R6, R14, R14, R6 ;  /* 0x0000000e0e06722b */ /* 0x000fe40000000006 */
[----:B------:R-:W-:-:S02]  /*25d0*/  DADD R24, R24, -R10 ;  /* 0x0000000018187229 */ /* 0x000fc4000000080a */
[C---:B------:R-:W-:Y:S02]  /*25e0*/  DFMA R18, R16.reuse, R16, R18 ;  /* 0x000000101012722b */ /* 0x040fe40000000012 */
[-C--:B------:R-:W-:Y:S02]  /*25f0*/  DFMA R26, R16, R20.reuse, R26 ;  /* 0x00000014101a722b */ /* 0x080fe4000000001a */
[----:B------:R-:W-:Y:S02]  /*2600*/  DFMA R6, R20, R20, R6 ;  /* 0x000000141406722b */ /* 0x000fe40000000006 */
[----:B------:R-:W-:Y:S02]  /*2610*/  DADD R28, R28, -R4 ;  /* 0x000000001c1c7229 */ /* 0x000fe40000000804 */
[----:B------:R-:W-:-:S04]  /*2620*/  DADD R8, R8, -R10 ;  /* 0x0000000008087229 */ /* 0x000fc8000000080a */
[----:B------:R-:W-:-:S08]  /*2630*/  DFMA R6, R24, R24, R6 ;  /* 0x000000181806722b */ /* 0x000fd00000000006 */
[----:B------:R-:W-:Y:S02]  /*2640*/  DFMA R6, R8, R8, R6 ;  /* 0x000000080806722b */ /* 0x000fe40000000006 */
[----:B--2---:R-:W-:-:S08]  /*2650*/  DADD R22, R22, -R4 ;  /* 0x0000000016167229 */ /* 0x004fd00000000804 */
[C---:B------:R-:W-:Y:S02]  /*2660*/  DFMA R18, R22.reuse, R22, R18 ;  /* 0x000000161612722b */ /* 0x040fe40000000012 */
[----:B------:R-:W-:-:S06]  /*2670*/  DFMA R26, R22, R24, R26 ;  /* 0x00000018161a722b */ /* 0x000fcc000000001a */
[C---:B------:R-:W-:Y:S02]  /*2680*/  DFMA R18, R28.reuse, R28, R18 ;  /* 0x0000001c1c12722b */ /* 0x040fe40000000012 */
[----:B------:R-:W-:-:S11]  /*2690*/  DFMA R26, R28, R8, R26 ;  /* 0x000000081c1a722b */ /* 0x000fd6000000001a */
.L_x_14:
[----:B------:R-:W-:-:S04]  /*26a0*/  UIADD3 UR4, UPT, UPT, UR4, 0x1, URZ ;  /* 0x0000000104047890 */ /* 0x000fc8000fffe0ff */
[----:B------:R-:W-:-:S09]  /*26b0*/  UISETP.GE.AND UP0, UPT, UR4, UR6, UPT ;  /* 0x000000060400728c */ /* 0x000fd2000bf06270 */
[----:B------:R-:W-:Y:S05]  /*26c0*/  BRA.U !UP0, `(.L_x_21) ;  /* 0xffffffed08147547 */ /* 0x000fea000b83ffff */
.L_x_13:
[----:B------:R-:W-:Y:S01]  /*26d0*/  DMUL R18, R18, R6 ;  /* 0x0000000612127228 */ /* 0x000fe20000000000 */
[----:B------:R-:W-:Y:S01]  /*26e0*/  IMAD.MOV.U32 R8, RZ, RZ, 0x0 ;  /* 0x00000000ff087424 */ /* 0x000fe200078e00ff */
[----:B------:R-:W-:Y:S01]  /*26f0*/  BSSY.RECONVERGENT B0, `(.L_x_22) ;  /* 0x0000012000007945 */ /* 0x000fe20003800200 */
[----:B------:R-:W-:-:S03]  /*2700*/  IMAD.MOV.U32 R9, RZ, RZ, 0x3fd80000 ;  /* 0x3fd80000ff097424 */ /* 0x000fc600078e00ff */
[----:B------:R-:W1:Y:S04]  /*2710*/  MUFU.RSQ64H R5, R19 ;  /* 0x0000001300057308 */ /* 0x000e680000001c00 */
[----:B------:R-:W-:-:S05]  /*2720*/  VIADD R4, R19, 0xfcb00000 ;  /* 0xfcb0000013047836 */ /* 0x000fca0000000000 */
[----:B------:R-:W-:Y:S01]  /*2730*/  ISETP.GE.U32.AND P0, PT, R4, 0x7ca00000, PT ;  /* 0x7ca000000400780c */ /* 0x000fe20003f06070 */
[----:B-1----:R-:W-:-:S08]  /*2740*/  DMUL R6, R4, R4 ;  /* 0x0000000404067228 */ /* 0x002fd00000000000 */
[----:B------:R-:W-:-:S08]  /*2750*/  DFMA R6, R18, -R6, 1 ;  /* 0x3ff000001206742b */ /* 0x000fd00000000806 */
[----:B------:R-:W-:Y:S02]  /*2760*/  DFMA R8, R6, R8, 0.5 ;  /* 0x3fe000000608742b */ /* 0x000fe40000000008 */
[----:B------:R-:W-:-:S08]  /*2770*/  DMUL R6, R4, R6 ;  /* 0x0000000604067228 */ /* 0x000fd00000000000 */
[----:B------:R-:W-:-:S08]  /*2780*/  DFMA R10, R8, R6, R4 ;  /* 0x00000006080a722b */ /* 0x000fd00000000004 */
[----:B------:R-:W-:Y:S02]  /*2790*/  DMUL R12, R18, R10 ;  /* 0x0000000a120c7228 */ /* 0x000fe40000000000 */
[----:B------:R-:W-:Y:S02]  /*27a0*/  VIADD R9, R11, 0xfff00000 ;  /* 0xfff000000b097836 */ /* 0x000fe40000000000 */
[----:B------:R-:W-:-:S04]  /*27b0*/  IMAD.MOV.U32 R8, RZ, RZ, R10 ;  /* 0x000000ffff087224 */ /* 0x000fc800078e000a */
[----:B------:R-:W-:-:S08]  /*27c0*/  DFMA R14, R12, -R12, R18 ;  /* 0x8000000c0c0e722b */ /* 0x000fd00000000012 */
[----:B------:R-:W-:Y:S01]  /*27d0*/  DFMA R6, R14, R8, R12 ;  /* 0x000000080e06722b */ /* 0x000fe2000000000c */
[----:B------:R-:W-:Y:S10]  /*27e0*/  @!P0 BRA `(.L_x_23) ;  /* 0x0000000000088947 */ /* 0x000ff40003800000 */
[----:B0-----:R-:W-:-:S07]  /*27f0*/  MOV R2, 0x2810 ;  /* 0x0000281000027802 */ /* 0x001fce0000000f00 */
[----:B------:R-:W-:Y:S05]  /*2800*/  CALL.REL.NOINC `($__internal_1_$__cuda_sm20_dsqrt_rn_f64_mediumpath_v1) ;  /* 0x0000000400ec7944 */ /* 0x000fea0003c00000 */
.L_x_23:
[----:B------:R-:W-:Y:S05]  /*2810*/  BSYNC.RECONVERGENT B0 ;  /* 0x0000000000007941 */ /* 0x000fea0003800200 */
.L_x_22:
[----:B------:R-:W1:Y:S01]  /*2820*/  MUFU.RCP64H R5, R7 ;  /* 0x0000000700057308 */ /* 0x000e620000001800 */
[----:B------:R-:W-:Y:S01]  /*2830*/  MOV R4, 0x1 ;  /* 0x0000000100047802 */ /* 0x000fe20000000f00 */
[----:B------:R-:W-:Y:S01]  /*2840*/  BSSY.RECONVERGENT B0, `(.L_x_24) ;  /* 0x0000015000007945 */ /* 0x000fe20003800200 */
[----:B------:R-:W-:-:S04]  /*2850*/  FSETP.GEU.AND P1, PT, |R27|, 6.5827683646048100446e-37, PT ;  /* 0x036000001b00780b */ /* 0x000fc80003f2e200 */
[----:B-1----:R-:W-:-:S08]  /*2860*/  DFMA R8, R4, -R6, 1 ;  /* 0x3ff000000408742b */ /* 0x002fd00000000806 */
[----:B------:R-:W-:-:S08]  /*2870*/  DFMA R8, R8, R8, R8 ;  /* 0x000000080808722b */ /* 0x000fd00000000008 */
[----:B------:R-:W-:-:S08]  /*2880*/  DFMA R8, R4, R8, R4 ;  /* 0x000000080408722b */ /* 0x000fd00000000004 */
[----:B------:R-:W-:-:S08]  /*2890*/  DFMA R4, R8, -R6, 1 ;  /* 0x3ff000000804742b */ /* 0x000fd00000000806 */
[----:B------:R-:W-:-:S08]  /*28a0*/  DFMA R4, R8, R4, R8 ;  /* 0x000000040804722b */ /* 0x000fd00000000008 */
[----:B------:R-:W-:-:S08]  /*28b0*/  DMUL R8, R4, R26 ;  /* 0x0000001a04087228 */ /* 0x000fd00000000000 */
[----:B------:R-:W-:-:S08]  /*28c0*/  DFMA R10, R8, -R6, R26 ;  /* 0x80000006080a722b */ /* 0x000fd0000000001a */
[----:B------:R-:W-:-:S10]  /*28d0*/  DFMA R4, R4, R10, R8 ;  /* 0x0000000a0404722b */ /* 0x000fd40000000008 */
[----:B0-----:R-:W-:-:S05]  /*28e0*/  FFMA R2, RZ, R7, R5 ;  /* 0x00000007ff027223 */ /* 0x001fca0000000005 */
[----:B------:R-:W-:-:S13]  /*28f0*/  FSETP.GT.AND P0, PT, |R2|, 1.469367938527859385e-39, PT ;  /* 0x001000000200780b */ /* 0x000fda0003f04200 */
[----:B------:R-:W-:Y:S05]  /*2900*/  @P0 BRA P1, `(.L_x_25) ;  /* 0x0000000000200947 */ /* 0x000fea0000800000 */
[----:B------:R-:W-:Y:S01]  /*2910*/  IMAD.MOV.U32 R10, RZ, RZ, R26 ;  /* 0x000000ffff0a7224 */ /* 0x000fe200078e001a */
[----:B------:R-:W-:Y:S01]  /*2920*/  MOV R2, 0x2970 ;  /* 0x0000297000027802 */ /* 0x000fe20000000f00 */
[----:B------:R-:W-:Y:S02]  /*2930*/  IMAD.MOV.U32 R11, RZ, RZ, R27 ;  /* 0x000000ffff0b7224 */ /* 0x000fe400078e001b */
[----:B------:R-:W-:Y:S02]  /*2940*/  IMAD.MOV.U32 R12, RZ, RZ, R6 ;  /* 0x000000ffff0c7224 */ /* 0x000fe400078e0006 */
[----:B------:R-:W-:-:S07]  /*2950*/  IMAD.MOV.U32 R13, RZ, RZ, R7 ;  /* 0x000000ffff0d7224 */ /* 0x000fce00078e0007 */
[----:B------:R-:W-:Y:S05]  /*2960*/  CALL.REL.NOINC `($__internal_0_$__cuda_sm20_div_rn_f64_full) ;  /* 0x0000000000287944 */ /* 0x000fea0003c00000 */
[----:B------:R-:W-:Y:S02]  /*2970*/  IMAD.MOV.U32 R4, RZ, RZ, R18 ;  /* 0x000000ffff047224 */ /* 0x000fe400078e0012 */
[----:B------:R-:W-:-:S07]  /*2980*/  IMAD.MOV.U32 R5, RZ, RZ, R19 ;  /* 0x000000ffff057224 */ /* 0x000fce00078e0013 */
.L_x_25:
[----:B------:R-:W-:Y:S05]  /*2990*/  BSYNC.RECONVERGENT B0 ;  /* 0x0000000000007941 */ /* 0x000fea0003800200 */
.L_x_24:
[----:B------:R-:W0:Y:S01]  /*29a0*/  LDCU.64 UR4, c[0x0][0x3d0] ;  /* 0x00007a00ff0477ac */ /* 0x000e220008000a00 */
[----:B------:R-:W1:Y:S01]  /*29b0*/  LDC.64 R6, c[0x0][0x380] ;  /* 0x0000e000ff067b82 */ /* 0x000e620000000a00 */
[----:B0-----:R-:W0:Y:S02]  /*29c0*/  F2I.F64.TRUNC R2, UR4 ;  /* 0x0000000400027d11 */ /* 0x001e24000830d100 */
[----:B0-----:R-:W-:-:S04]  /*29d0*/  IMAD R3, R3, R2, R0 ;  /* 0x0000000203037224 */ /* 0x001fc800078e0200 */
[----:B-1----:R-:W-:-:S05]  /*29e0*/  IMAD.WIDE R2, R3, 0x8, R6 ;  /* 0x0000000803027825 */ /* 0x002fca00078e0206 */
[----:B------:R-:W-:Y:S01]  /*29f0*/  STG.E.64 desc[UR10][R2.64], R4 ;  /* 0x0000000402007986 */ /* 0x000fe2000c101b0a */
[----:B------:R-:W-:Y:S05]  /*2a00*/  EXIT ;  /* 0x000000000000794d */ /* 0x000fea0003800000 */
        .weak           $__internal_0_$__cuda_sm20_div_rn_f64_full
        .type           $__internal_0_$__cuda_sm20_div_rn_f64_full,@function
        .size           $__internal_0_$__cuda_sm20_div_rn_f64_full,($__internal_1_$__cuda_sm20_dsqrt_rn_f64_mediumpath_v1 - $__internal_0_$__cuda_sm20_div_rn_f64_full)
$__internal_0_$__cuda_sm20_div_rn_f64_full:
[C---:B------:R-:W-:Y:S01]  /*2a10*/  FSETP.GEU.AND P0, PT, |R13|.reuse, 1.469367938527859385e-39, PT ;  /* 0x001000000d00780b */ /* 0x040fe20003f0e200 */
[----:B------:R-:W-:Y:S01]  /*2a20*/  IMAD.MOV.U32 R25, RZ, RZ, 0x1ca00000 ;  /* 0x1ca00000ff197424 */ /* 0x000fe200078e00ff */
[----:B------:R-:W-:Y:S01]  /*2a30*/  LOP3.LUT R14, R13, 0x800fffff, RZ, 0xc0, !PT ;  /* 0x800fffff0d0e7812 */ /* 0x000fe200078ec0ff */
[----:B------:R-:W-:Y:S01]  /*2a40*/  BSSY.RECONVERGENT B1, `(.L_x_26) ;  /* 0x0000054000017945 */ /* 0x000fe20003800200 */
[----:B------:R-:W-:Y:S02]  /*2a50*/  MOV R16, 0x1 ;  /* 0x0000000100107802 */ /* 0x000fe40000000f00 */
[----:B------:R-:W-:Y:S01]  /*2a60*/  LOP3.LUT R15, R14, 0x3ff00000, RZ, 0xfc, !PT ;  /* 0x3ff000000e0f7812 */ /* 0x000fe200078efcff */
[----:B------:R-:W-:Y:S01]  /*2a70*/  IMAD.MOV.U32 R14, RZ, RZ, R12 ;  /* 0x000000ffff0e7224 */ /* 0x000fe200078e000c */
[C---:B------:R-:W-:Y:S02]  /*2a80*/  FSETP.GEU.AND P2, PT, |R11|.reuse, 1.469367938527859385e-39, PT ;  /* 0x001000000b00780b */ /* 0x040fe40003f4e200 */
[----:B------:R-:W-:-:S02]  /*2a90*/  LOP3.LUT R24, R11, 0x7ff00000, RZ, 0xc0, !PT ;  /* 0x7ff000000b187812 */ /* 0x000fc400078ec0ff */
[----:B------:R-:W-:Y:S01]  /*2aa0*/  LOP3.LUT R29, R13, 0x7ff00000, RZ, 0xc0, !PT ;  /* 0x7ff000000d1d7812 */ /* 0x000fe200078ec0ff */
[----:B------:R-:W-:-:S03]  /*2ab0*/  @!P0 DMUL R14, R12, 8.98846567431157953865e+307 ;  /* 0x7fe000000c0e8828 */ /* 0x000fc60000000000 */
[----:B------:R-:W-:-:S03]  /*2ac0*/  ISETP.GE.U32.AND P1, PT, R24, R29, PT ;  /* 0x0000001d1800720c */ /* 0x000fc60003f26070 */
[----:B------:R-:W0:Y:S02]  /*2ad0*/  MUFU.RCP64H R17, R15 ;  /* 0x0000000f00117308 */ /* 0x000e240000001800 */
[----:B------:R-:W-:Y:S02]  /*2ae0*/  @!P2 LOP3.LUT R19, R13, 0x7ff00000, RZ, 0xc0, !PT ;  /* 0x7ff000000d13a812 */ /* 0x000fe400078ec0ff */
[----:B------:R-:W-:Y:S02]  /*2af0*/  @!P0 LOP3.LUT R29, R15, 0x7ff00000, RZ, 0xc0, !PT ;  /* 0x7ff000000f1d8812 */ /* 0x000fe400078ec0ff */
[----:B------:R-:W-:-:S04]  /*2b00*/  @!P2 ISETP.GE.U32.AND P3, PT, R24, R19, PT ;  /* 0x000000131800a20c */ /* 0x000fc80003f66070 */
[----:B------:R-:W-:-:S04]  /*2b10*/  @!P2 SEL R19, R25, 0x63400000, !P3 ;  /* 0x634000001913a807 */ /* 0x000fc80005800000 */
[----:B------:R-:W-:Y:S01]  /*2b20*/  @!P2 LOP3.LUT R22, R19, 0x80000000, R11, 0xf8, !PT ;  /* 0x800000001316a812 */ /* 0x000fe200078ef80b */
[----:B0-----:R-:W-:-:S03]  /*2b30*/  DFMA R20, R16, -R14, 1 ;  /* 0x3ff000001014742b */ /* 0x001fc6000000080e */
[----:B------:R-:W-:Y:S01]  /*2b40*/  @!P2 LOP3.LUT R23, R22, 0x100000, RZ, 0xfc, !PT ;  /* 0x001000001617a812 */ /* 0x000fe200078efcff */
[----:B------:R-:W-:-:S04]  /*2b50*/  @!P2 IMAD.MOV.U32 R22, RZ, RZ, RZ ;  /* 0x000000ffff16a224 */ /* 0x000fc800078e00ff */
[----:B------:R-:W-:-:S08]  /*2b60*/  DFMA R20, R20, R20, R20 ;  /* 0x000000141414722b */ /* 0x000fd00000000014 */
[----:B------:R-:W-:Y:S01]  /*2b70*/  DFMA R20, R16, R20, R16 ;  /* 0x000000141014722b */ /* 0x000fe20000000010 */
[----:B------:R-:W-:Y:S01]  /*2b80*/  SEL R17, R25, 0x63400000, !P1 ;  /* 0x6340000019117807 */ /* 0x000fe20004800000 */
[----:B------:R-:W-:-:S03]  /*2b90*/  IMAD.MOV.U32 R16, RZ, RZ, R10 ;  /* 0x000000ffff107224 */ /* 0x000fc600078e000a */
[----:B------:R-:W-:-:S03]  /*2ba0*/  LOP3.LUT R17, R17, 0x800fffff, R11, 0xf8, !PT ;  /* 0x800fffff11117812 */ /* 0x000fc600078ef80b */
[----:B------:R-:W-:-:S03]  /*2bb0*/  DFMA R18, R20, -R14, 1 ;  /* 0x3ff000001412742b */ /* 0x000fc6000000080e */
[----:B------:R-:W-:-:S05]  /*2bc0*/  @!P2 DFMA R16, R16, 2, -R22 ;  /* 0x400000001010a82b */ /* 0x000fca0000000816 */
[----:B------:R-:W-:-:S08]  /*2bd0*/  DFMA R18, R20, R18, R20 ;  /* 0x000000121412722b */ /* 0x000fd00000000014 */
[----:B------:R-:W-:-:S08]  /*2be0*/  DMUL R20, R18, R16 ;  /* 0x0000001012147228 */ /* 0x000fd00000000000 */
[----:B------:R-:W-:-:S08]  /*2bf0*/  DFMA R22, R20, -R14, R16 ;  /* 0x8000000e1416722b */ /* 0x000fd00000000010 */
[----:B------:R-:W-:Y:S01]  /*2c00*/  DFMA R22, R18, R22, R20 ;  /* 0x000000161216722b */ /* 0x000fe20000000014 */
[----:B------:R-:W-:Y:S01]  /*2c10*/  IMAD.MOV.U32 R20, RZ, RZ, R24 ;  /* 0x000000ffff147224 */ /* 0x000fe200078e0018 */
[----:B------:R-:W-:Y:S01]  /*2c20*/  @!P2 LOP3.LUT R20, R17, 0x7ff00000, RZ, 0xc0, !PT ;  /* 0x7ff000001114a812 */ /* 0x000fe200078ec0ff */
[----:B------:R-:W-:-:S04]  /*2c30*/  VIADD R19, R29, 0xffffffff ;  /* 0xffffffff1d137836 */ /* 0x000fc80000000000 */
[----:B------:R-:W-:-:S05]  /*2c40*/  VIADD R18, R20, 0xffffffff ;  /* 0xffffffff14127836 */ /* 0x000fca0000000000 */
[----:B------:R-:W-:-:S04]  /*2c50*/  ISETP.GT.U32.AND P0, PT, R18, 0x7feffffe, PT ;  /* 0x7feffffe1200780c */ /* 0x000fc80003f04070 */
[----:B------:R-:W-:-:S13]  /*2c60*/  ISETP.GT.U32.OR P0, PT, R19, 0x7feffffe, P0 ;  /* 0x7feffffe1300780c */ /* 0x000fda0000704470 */
[----:B------:R-:W-:Y:S05]  /*2c70*/  @P0 BRA `(.L_x_27) ;  /* 0x00000000006c0947 */ /* 0x000fea0003800000 */
[----:B------:R-:W-:-:S04]  /*2c80*/  LOP3.LUT R11, R13, 0x7ff00000, RZ, 0xc0, !PT ;  /* 0x7ff000000d0b7812 */ /* 0x000fc800078ec0ff */
[CC--:B------:R-:W-:Y:S02]  /*2c90*/  VIADDMNMX R10, R24.reuse, -R11.reuse, 0xb9600000, !PT ;  /* 0xb9600000180a7446 */ /* 0x0c0fe4000780090b */
[----:B------:R-:W-:Y:S02]  /*2ca0*/  ISETP.GE.U32.AND P0, PT, R24, R11, PT ;  /* 0x0000000b1800720c */ /* 0x000fe40003f06070 */
[----:B------:R-:W-:Y:S02]  /*2cb0*/  VIMNMX R10, PT, PT, R10, 0x46a00000, PT ;  /* 0x46a000000a0a7848 */ /* 0x000fe40003fe0100 */
[----:B------:R-:W-:-:S05]  /*2cc0*/  SEL R25, R25, 0x63400000, !P0 ;  /* 0x6340000019197807 */ /* 0x000fca0004000000 */
[----:B------:R-:W-:Y:S02]  /*2cd0*/  IMAD.IADD R20, R10, 0x1, -R25 ;  /* 0x000000010a147824 */ /* 0x000fe400078e0a19 */
[----:B------:R-:W-:-:S03]  /*2ce0*/  IMAD.MOV.U32 R10, RZ, RZ, RZ ;  /* 0x000000ffff0a7224 */ /* 0x000fc600078e00ff */
[----:B------:R-:W-:-:S06]  /*2cf0*/  IADD3 R11, PT, PT, R20, 0x7fe00000, RZ ;  /* 0x7fe00000140b7810 */ /* 0x000fcc0007ffe0ff */
[----:B------:R-:W-:-:S10]  /*2d00*/  DMUL R18, R22, R10 ;  /* 0x0000000a16127228 */ /* 0x000fd40000000000 */
[----:B------:R-:W-:-:S13]  /*2d10*/  FSETP.GTU.AND P0, PT, |R19|, 1.469367938527859385e-39, PT ;  /* 0x001000001300780b */ /* 0x000fda0003f0c200 */
[----:B------:R-:W-:Y:S05]  /*2d20*/  @P0 BRA `(.L_x_28) ;  /* 0x0000000000940947 */ /* 0x000fea0003800000 */
[----:B------:R-:W-:-:S06]  /*2d30*/  DFMA R14, R22, -R14, R16 ;  /* 0x8000000e160e722b */ /* 0x000fcc0000000010 */
[----:B------:R-:W-:-:S04]  /*2d40*/  IMAD.MOV.U32 R14, RZ, RZ, RZ ;  /* 0x000000ffff0e7224 */ /* 0x000fc800078e00ff */
[C---:B------:R-:W-:Y:S02]  /*2d50*/  FSETP.NEU.AND P0, PT, R15.reuse, RZ, PT ;  /* 0x000000ff0f00720b */ /* 0x040fe40003f0d000 */
[----:B------:R-:W-:-:S04]  /*2d60*/  LOP3.LUT R13, R15, 0x80000000, R13, 0x48, !PT ;  /* 0x800000000f0d7812 */ /* 0x000fc800078e480d */
[----:B------:R-:W-:-:S07]  /*2d70*/  LOP3.LUT R15, R13, R11, RZ, 0xfc, !PT ;  /* 0x0000000b0d0f7212 */ /* 0x000fce00078efcff */
[----:B------:R-:W-:Y:S05]  /*2d80*/  @!P0 BRA `(.L_x_28) ;  /* 0x00000000007c8947 */ /* 0x000fea0003800000 */
[----:B------:R-:W-:Y:S01]  /*2d90*/  IMAD.MOV R11, RZ, RZ, -R20 ;  /* 0x000000ffff0b7224 */ /* 0x000fe200078e0a14 */
[----:B------:R-:W-:Y:S01]  /*2da0*/  DMUL.RP R14, R22, R14 ;  /* 0x0000000e160e7228 */ /* 0x000fe20000008000 */
[----:B------:R-:W-:-:S06]  /*2db0*/  IMAD.MOV.U32 R10, RZ, RZ, RZ ;  /* 0x000000ffff0a7224 */ /* 0x000fcc00078e00ff */
[----:B------:R-:W-:-:S03]  /*2dc0*/  DFMA R10, R18, -R10, R22 ;  /* 0x8000000a120a722b */ /* 0x000fc60000000016 */
[----:B------:R-:W-:-:S03]  /*2dd0*/  LOP3.LUT R13, R15, R13, RZ, 0x3c, !PT ;  /* 0x0000000d0f0d7212 */ /* 0x000fc600078e3cff */
[----:B------:R-:W-:-:S04]  /*2de0*/  IADD3 R10, PT, PT, -R20, -0x43300000, RZ ;  /* 0xbcd00000140a7810 */ /* 0x000fc80007ffe1ff */
[----:B------:R-:W-:-:S04]  /*2df0*/  FSETP.NEU.AND P0, PT, |R11|, R10, PT ;  /* 0x0000000a0b00720b */ /* 0x000fc80003f0d200 */
[----:B------:R-:W-:Y:S02]  /*2e00*/  FSEL R18, R14, R18, !P0 ;  /* 0x000000120e127208 */ /* 0x000fe40004000000 */
[----:B------:R-:W-:Y:S01]  /*2e10*/  FSEL R19, R13, R19, !P0 ;  /* 0x000000130d137208 */ /* 0x000fe20004000000 */
[----:B------:R-:W-:Y:S06]  /*2e20*/  BRA `(.L_x_28) ;  /* 0x0000000000547947 */ /* 0x000fec0003800000 */
.L_x_27:
[----:B------:R-:W-:-:S14]  /*2e30*/  DSETP.NAN.AND P0, PT, R10, R10, PT ;  /* 0x0000000a0a00722a */ /* 0x000fdc0003f08000 */
[----:B------:R-:W-:Y:S05]  /*2e40*/  @P0 BRA `(.L_x_29) ;  /* 0x0000000000440947 */ /* 0x000fea0003800000 */
[----:B------:R-:W-:-:S14]  /*2e50*/  DSETP.NAN.AND P0, PT, R12, R12, PT ;  /* 0x0000000c0c00722a */ /* 0x000fdc0003f08000 */
[----:B------:R-:W-:Y:S05]  /*2e60*/  @P0 BRA `(.L_x_30) ;  /* 0x0000000000300947 */ /* 0x000fea0003800000 */
[----:B------:R-:W-:Y:S01]  /*2e70*/  ISETP.NE.AND P0, PT, R20, R29, PT ;  /* 0x0000001d1400720c */ /* 0x000fe20003f05270 */
[----:B------:R-:W-:Y:S02]  /*2e80*/  IMAD.MOV.U32 R18, RZ, RZ, 0x0 ;  /* 0x00000000ff127424 */ /* 0x000fe400078e00ff */
[----:B------:R-:W-:-:S10]  /*2e90*/  IMAD.MOV.U32 R19, RZ, RZ, -0x80000 ;  /* 0xfff80000ff137424 */ /* 0x000fd400078e00ff */
[----:B------:R-:W-:Y:S05]  /*2ea0*/  @!P0 BRA `(.L_x_28) ;  /* 0x0000000000348947 */ /* 0x000fea0003800000 */
[----:B------:R-:W-:Y:S02]  /*2eb0*/  ISETP.NE.AND P0, PT, R20, 0x7ff00000, PT ;  /* 0x7ff000001400780c */ /* 0x000fe40003f05270 */
[----:B------:R-:W-:Y:S02]  /*2ec0*/  LOP3.LUT R19, R11, 0x80000000, R13, 0x48, !PT ;  /* 0x800000000b137812 */ /* 0x000fe400078e480d */
[----:B------:R-:W-:-:S13]  /*2ed0*/  ISETP.EQ.OR P0, PT, R29, RZ, !P0 ;  /* 0x000000ff1d00720c */ /* 0x000fda0004702670 */
[----:B------:R-:W-:Y:S01]  /*2ee0*/  @P0 LOP3.LUT R10, R19, 0x7ff00000, RZ, 0xfc, !PT ;  /* 0x7ff00000130a0812 */ /* 0x000fe200078efcff */
[----:B------:R-:W-:Y:S01]  /*2ef0*/  @!P0 IMAD.MOV.U32 R18, RZ, RZ, RZ ;  /* 0x000000ffff128224 */ /* 0x000fe200078e00ff */
[----:B------:R-:W-:-:S03]  /*2f00*/  @P0 MOV R18, RZ ;  /* 0x000000ff00120202 */ /* 0x000fc60000000f00 */
[----:B------:R-:W-:Y:S01]  /*2f10*/  @P0 IMAD.MOV.U32 R19, RZ, RZ, R10 ;  /* 0x000000ffff130224 */ /* 0x000fe200078e000a */
[----:B------:R-:W-:Y:S06]  /*2f20*/  BRA `(.L_x_28) ;  /* 0x0000000000147947 */ /* 0x000fec0003800000 */
.L_x_30:
[----:B------:R-:W-:Y:S01]  /*2f30*/  LOP3.LUT R19, R13, 0x80000, RZ, 0xfc, !PT ;  /* 0x000800000d137812 */ /* 0x000fe200078efcff */
[----:B------:R-:W-:Y:S01]  /*2f40*/  IMAD.MOV.U32 R18, RZ, RZ, R12 ;  /* 0x000000ffff127224 */ /* 0x000fe200078e000c */
[----:B------:R-:W-:Y:S06]  /*2f50*/  BRA `(.L_x_28) ;  /* 0x0000000000087947 */ /* 0x000fec0003800000 */
.L_x_29:
[----:B------:R-:W-:Y:S01]  /*2f60*/  LOP3.LUT R19, R11, 0x80000, RZ, 0xfc, !PT ;  /* 0x000800000b137812 */ /* 0x000fe200078efcff */
[----:B------:R-:W-:-:S07]  /*2f70*/  IMAD.MOV.U32 R18, RZ, RZ, R10 ;  /* 0x000000ffff127224 */ /* 0x000fce00078e000a */
.L_x_28:
[----:B------:R-:W-:Y:S05]  /*2f80*/  BSYNC.RECONVERGENT B1 ;  /* 0x0000000000017941 */ /* 0x000fea0003800200 */
.L_x_26:
[----:B------:R-:W-:Y:S02]  /*2f90*/  IMAD.MOV.U32 R10, RZ, RZ, R2 ;  /* 0x000000ffff0a7224 */ /* 0x000fe400078e0002 */
[----:B------:R-:W-:-:S04]  /*2fa0*/  IMAD.MOV.U32 R11, RZ, RZ, 0x0 ;  /* 0x00000000ff0b7424 */ /* 0x000fc800078e00ff */
[----:B------:R-:W-:Y:S05]  /*2fb0*/  RET.REL.NODEC R10 `(_Z16Zero_Lag_NCC_GPUPdS_S_dddddddd) ;  /* 0xffffffd00a107950 */ /* 0x000fea0003c3ffff */
        .weak           $__internal_1_$__cuda_sm20_dsqrt_rn_f64_mediumpath_v1
        .type           $__internal_1_$__cuda_sm20_dsqrt_rn_f64_mediumpath_v1,@function
        .size           $__internal_1_$__cuda_sm20_dsqrt_rn_f64_mediumpath_v1,(.L_x_37 - $__internal_1_$__cuda_sm20_dsqrt_rn_f64_mediumpath_v1)
$__internal_1_$__cuda_sm20_dsqrt_rn_f64_mediumpath_v1:
[----:B------:R-:W-:Y:S01]  /*2fc0*/  ISETP.GE.U32.AND P0, PT, R4, -0x3400000, PT ;  /* 0xfcc000000400780c */ /* 0x000fe20003f06070 */
[----:B------:R-:W-:Y:S01]  /*2fd0*/  BSSY.RECONVERGENT B1, `(.L_x_31) ;  /* 0x0000028000017945 */ /* 0x000fe20003800200 */
[----:B------:R-:W-:Y:S01]  /*2fe0*/  IMAD.MOV.U32 R8, RZ, RZ, R10 ;  /* 0x000000ffff087224 */ /* 0x000fe200078e000a */
[----:B------:R-:W-:Y:S01]  /*2ff0*/  MOV R7, R19 ;  /* 0x0000001300077202 */ /* 0x000fe20000000f00 */
[----:B------:R-:W-:Y:S02]  /*3000*/  IMAD.MOV.U32 R6, RZ, RZ, R18 ;  /* 0x000000ffff067224 */ /* 0x000fe400078e0012 */
[----:B------:R-:W-:Y:S02]  /*3010*/  IMAD.MOV.U32 R4, RZ, RZ, R14 ;  /* 0x000000ffff047224 */ /* 0x000fe400078e000e */
[----:B------:R-:W-:-:S05]  /*3020*/  IMAD.MOV.U32 R5, RZ, RZ, R15 ;  /* 0x000000ffff057224 */ /* 0x000fca00078e000f */
[----:B------:R-:W-:Y:S05]  /*3030*/  @!P0 BRA `(.L_x_32) ;  /* 0x0000000000208947 */ /* 0x000fea0003800000 */
[----:B------:R-:W-:-:S10]  /*3040*/  DFMA.RM R4, R4, R8, R12 ;  /* 0x000000080404722b */ /* 0x000fd4000000400c */
[----:B------:R-:W-:-:S05]  /*3050*/  IADD3 R8, P0, PT, R4, 0x1, RZ ;  /* 0x0000000104087810 */ /* 0x000fca0007f1e0ff */
[----:B------:R-:W-:-:S06]  /*3060*/  IMAD.X R9, RZ, RZ, R5, P0 ;  /* 0x000000ffff097224 */ /* 0x000fcc00000e0605 */
[----:B------:R-:W-:-:S08]  /*3070*/  DFMA.RP R6, -R4, R8, R6 ;  /* 0x000000080406722b */ /* 0x000fd00000008106 */
[----:B------:R-:W-:-:S06]  /*3080*/  DSETP.GT.AND P0, PT, R6, RZ, PT ;  /* 0x000000ff0600722a */ /* 0x000fcc0003f04000 */
[----:B------:R-:W-:Y:S02]  /*3090*/  FSEL R4, R8, R4, P0 ;  /* 0x0000000408047208 */ /* 0x000fe40000000000 */
[----:B------:R-:W-:Y:S01]  /*30a0*/  FSEL R5, R9, R5, P0 ;  /* 0x0000000509057208 */ /* 0x000fe20000000000 */
[----:B------:R-:W-:Y:S06]  /*30b0*/  BRA `(.L_x_33) ;  /* 0x0000000000647947 */ /* 0x000fec0003800000 */
.L_x_32:
[----:B------:R-:W-:-:S14]  /*30c0*/  DSETP.NE.AND P0, PT, R6, RZ, PT ;  /* 0x000000ff0600722a */ /* 0x000fdc0003f05000 */
[----:B------:R-:W-:Y:S05]  /*30d0*/  @!P0 BRA `(.L_x_34) ;  /* 0x0000000000588947 */ /* 0x000fea0003800000 */
[----:B------:R-:W-:-:S13]  /*30e0*/  ISETP.GE.AND P0, PT, R7, RZ, PT ;  /* 0x000000ff0700720c */ /* 0x000fda0003f06270 */
[----:B------:R-:W-:Y:S02]  /*30f0*/  @!P0 IMAD.MOV.U32 R4, RZ, RZ, 0x0 ;  /* 0x00000000ff048424 */ /* 0x000fe400078e00ff */
[----:B------:R-:W-:Y:S01]  /*3100*/  @!P0 IMAD.MOV.U32 R5, RZ, RZ, -0x80000 ;  /* 0xfff80000ff058424 */ /* 0x000fe200078e00ff */
[----:B------:R-:W-:Y:S06]  /*3110*/  @!P0 BRA `(.L_x_33) ;  /* 0x00000000004c8947 */ /* 0x000fec0003800000 */
[----:B------:R-:W-:-:S13]  /*3120*/  ISETP.GT.AND P0, PT, R7, 0x7fefffff, PT ;  /* 0x7fefffff0700780c */ /* 0x000fda0003f04270 */
[----:B------:R-:W-:Y:S05]  /*3130*/  @P0 BRA `(.L_x_34) ;  /* 0x0000000000400947 */ /* 0x000fea0003800000 */
[----:B------:R-:W-:Y:S01]  /*3140*/  DMUL R4, R6, 8.11296384146066816958e+31 ;  /* 0x4690000006047828 */ /* 0x000fe20000000000 */
[----:B------:R-:W-:Y:S01]  /*3150*/  IMAD.MOV.U32 R10, RZ, RZ, 0x0 ;  /* 0x00000000ff0a7424 */ /* 0x000fe200078e00ff */
[----:B------:R-:W-:Y:S01]  /*3160*/  MOV R11, 0x3fd80000 ;  /* 0x3fd80000000b7802 */ /* 0x000fe20000000f00 */
[----:B------:R-:W-:-:S03]  /*3170*/  IMAD.MOV.U32 R6, RZ, RZ, RZ ;  /* 0x000000ffff067224 */ /* 0x000fc600078e00ff */
[----:B------:R-:W0:Y:S03]  /*3180*/  MUFU.RSQ64H R7, R5 ;  /* 0x0000000500077308 */ /* 0x000e260000001c00 */
[----:B0-----:R-:W-:-:S08]  /*3190*/  DMUL R8, R6, R6 ;  /* 0x0000000606087228 */ /* 0x001fd00000000000 */
[----:B------:R-:W-:-:S08]  /*31a0*/  DFMA R8, R4, -R8, 1 ;  /* 0x3ff000000408742b */ /* 0x000fd00000000808 */
[----:B------:R-:W-:Y:S02]  /*31b0*/  DFMA R10, R8, R10, 0.5 ;  /* 0x3fe00000080a742b */ /* 0x000fe4000000000a */
[----:B------:R-:W-:-:S08]  /*31c0*/  DMUL R8, R6, R8 ;  /* 0x0000000806087228 */ /* 0x000fd00000000000 */
[----:B------:R-:W-:-:S08]  /*31d0*/  DFMA R8, R10, R8, R6 ;  /* 0x000000080a08722b */ /* 0x000fd00000000006 */
[----:B------:R-:W-:Y:S02]  /*31e0*/  DMUL R6, R4, R8 ;  /* 0x0000000804067228 */ /* 0x000fe40000000000 */
[----:B------:R-:W-:-:S06]  /*31f0*/  VIADD R9, R9, 0xfff00000 ;  /* 0xfff0000009097836 */ /* 0x000fcc0000000000 */
[----:B------:R-:W-:-:S08]  /*3200*/  DFMA R10, R6, -R6, R4 ;  /* 0x80000006060a722b */ /* 0x000fd00000000004 */
[----:B------:R-:W-:-:S10]  /*3210*/  DFMA R4, R8, R10, R6 ;  /* 0x0000000a0804722b */ /* 0x000fd40000000006 */
[----:B------:R-:W-:Y:S01]  /*3220*/  VIADD R5, R5, 0xfcb00000 ;  /* 0xfcb0000005057836 */ /* 0x000fe20000000000 */
[----:B------:R-:W-:Y:S06]  /*3230*/  BRA `(.L_x_33) ;  /* 0x0000000000047947 */ /* 0x000fec0003800000 */
.L_x_34:
[----:B------:R-:W-:-:S11]  /*3240*/  DADD R4, R6, R6 ;  /* 0x0000000006047229 */ /* 0x000fd60000000006 */
.L_x_33:
[----:B------:R-:W-:Y:S05]  /*3250*/  BSYNC.RECONVERGENT B1 ;  /* 0x0000000000017941 */ /* 0x000fea0003800200 */
.L_x_31:
[----:B------:R-:W-:Y:S02]  /*3260*/  IMAD.MOV.U32 R6, RZ, RZ, R4 ;  /* 0x000000ffff067224 */ /* 0x000fe400078e0004 */
[----:B------:R-:W-:Y:S02]  /*3270*/  IMAD.MOV.U32 R7, RZ, RZ, R5 ;  /* 0x000000ffff077224 */ /* 0x000fe400078e0005 */
[----:B------:R-:W-:Y:S02]  /*3280*/  IMAD.MOV.U32 R4, RZ, RZ, R2 ;  /* 0x000000ffff047224 */ /* 0x000fe400078e0002 */
[----:B------:R-:W-:-:S04]  /*3290*/  IMAD.MOV.U32 R5, RZ, RZ, 0x0 ;  /* 0x00000000ff057424 */ /* 0x000fc800078e00ff */
[----:B------:R-:W-:Y:S05]  /*32a0*/  RET.REL.NODEC R4 `(_Z16Zero_Lag_NCC_GPUPdS_S_dddddddd) ;  /* 0xffffffcc04547950 */ /* 0x000fea0003c3ffff */
.L_x_35:
[----:B------:R-:W-:-:S00]  /*32b0*/  BRA `(.L_x_35) ;  /* 0xfffffffc00fc7947 */ /* 0x000fc0000383ffff */
[----:B------:R-:W-:-:S00]  /*32c0*/  NOP ;  /* 0x0000000000007918 */ /* 0x000fc00000000000 */
        /* <DEDUP_REMOVED lines=11> */
.L_x_37:


//--------------------- .nv.shared.reserved.0     --------------------------
	.section	.nv.shared.reserved.0,"aw",@nobits
	.weak		__nv_reservedSMEM_offset_0_alias
	.size		__nv_reservedSMEM_offset_0_alias, 0, 64
	.other		__nv_reservedSMEM_offset_0_alias,@"STO_CUDA_RESERVED_SHARED STV_DEFAULT"
__nv_reservedSMEM_offset_0_alias:
	.zero		0
	.zero		64


//--------------------- .nv.constant0._Z16Zero_Lag_NCC_GPUPdS_S_dddddddd --------------------------
	.section	.nv.constant0._Z16Zero_Lag_NCC_GPUPdS_S_dddddddd,"a",@progbits
	.sectionflags	@""
	.align	4
.nv.constant0._Z16Zero_Lag_NCC_GPUPdS_S_dddddddd:
	.zero		984


//--------------------- SYMBOLS --------------------------

	.type		.nv.reservedSmem.offset0,@object
	.size		.nv.reservedSmem.offset0,0x4
